	.target	sm_90a

	.elftype	@"ET_EXEC"


//--------------------- .note.nv.tkinfo           --------------------------
	.section	.note.nv.tkinfo,"",@"SHT_NOTE"
	.sectionflags	@"SHF_NOTE_NV_TKINFO"
	.tkinfo
        /*0018*/ 	.word	0x00000002
        /*0030*/ 	.string	""
        /*0030*/ 	.string	"ptxas"
        /*0030*/ 	.string	"Cuda compilation tools, release 13.0, V13.0.88"
        /*0030*/ 	.string	"Build cuda_13.0.r13.0/compiler.36424714_0"
        /*0030*/ 	.string	"-arch sm_90a -m 64 "



//--------------------- .note.nv.cuinfo           --------------------------
	.section	.note.nv.cuinfo,"",@"SHT_NOTE"
	.sectionflags	@"SHF_NOTE_NV_CUINFO"
        /*0018*/ 	.short	0x0002
        /*001a*/ 	.short	0x005a
        /*001c*/ 	.short	0x0082
	.zero		2


//--------------------- .nv.info                  --------------------------
	.section	.nv.info,"",@"SHT_CUDA_INFO"
	.align	4


	//----- nvinfo : EIATTR_REGCOUNT
	.align		4
        /*0000*/ 	.byte	0x04, 0x2f
        /*0002*/ 	.short	(.L_12 - .L_11)
	.align		4
.L_11:
        /*0004*/ 	.word	index@(_ZN7cutlass13device_kernelINS_4gemm6kernel13GemmUniversalIN4cute5tupleIJiiiiEEENS1_10collective13CollectiveMmaINS1_37MainloopSm90TmaGmmaWarpSpecializedFP8ILi4ENS5_IJNS4_1CILi8EEENSA_ILi1EEESC_EEENS1_35KernelTmaWarpSpecializedCooperativeEEENS5_IJNSA_ILi128EEENSA_ILi256EEESG_EEENS_12float_e5m2_tENS5_IJlSC_lEEESJ_SK_NS4_8TiledMMAINS4_8MMA_AtomIJNS4_4SM904GMMA31MMA_64x256x32_F32E5M2E5M2_SS_TNILNSO_7ScaleInE1ELSQ_1EEEEEENS4_6LayoutINS5_IJNSA_ILi2EEESC_SC_EEENS5_IJSC_NSA_ILi0EEESW_EEEEENS5_IJNS4_10UnderscoreESZ_SZ_EEEEENS4_13SM90_TMA_LOADENS4_14ComposedLayoutINS4_7SwizzleILi3ELi4ELi3EEENS4_18smem_ptr_flag_bitsILi8EEENST_INS5_IJSB_SG_EEENS5_IJSG_SC_EEEEEEEvNS4_8identityENS4_23SM90_TMA_LOAD_MULTICASTES1B_vS1C_EENS_8epilogue10collective6detail29Sm90TmaWarpSpecializedAdapterINS1G_15DefaultEpilogueISJ_SK_SK_NS1F_6thread17LinearCombinationISJ_Li1EffLNS1K_9ScaleType4KindE0ELNS_15FloatRoundStyleE2ESJ_EENS1_15EpilogueDefaultEEEEEvvEEEEvNT_6ParamsE)
        /*0008*/ 	.word	0x000000a8


	//----- nvinfo : EIATTR_FRAME_SIZE
	.align		4
.L_12:
        /*000c*/ 	.byte	0x04, 0x11
        /*000e*/ 	.short	(.L_14 - .L_13)
	.align		4
.L_13:
        /*0010*/ 	.word	index@(_ZN7cutlass13device_kernelINS_4gemm6kernel13GemmUniversalIN4cute5tupleIJiiiiEEENS1_10collective13CollectiveMmaINS1_37MainloopSm90TmaGmmaWarpSpecializedFP8ILi4ENS5_IJNS4_1CILi8EEENSA_ILi1EEESC_EEENS1_35KernelTmaWarpSpecializedCooperativeEEENS5_IJNSA_ILi128EEENSA_ILi256EEESG_EEENS_12float_e5m2_tENS5_IJlSC_lEEESJ_SK_NS4_8TiledMMAINS4_8MMA_AtomIJNS4_4SM904GMMA31MMA_64x256x32_F32E5M2E5M2_SS_TNILNSO_7ScaleInE1ELSQ_1EEEEEENS4_6LayoutINS5_IJNSA_ILi2EEESC_SC_EEENS5_IJSC_NSA_ILi0EEESW_EEEEENS5_IJNS4_10UnderscoreESZ_SZ_EEEEENS4_13SM90_TMA_LOADENS4_14ComposedLayoutINS4_7SwizzleILi3ELi4ELi3EEENS4_18smem_ptr_flag_bitsILi8EEENST_INS5_IJSB_SG_EEENS5_IJSG_SC_EEEEEEEvNS4_8identityENS4_23SM90_TMA_LOAD_MULTICASTES1B_vS1C_EENS_8epilogue10collective6detail29Sm90TmaWarpSpecializedAdapterINS1G_15DefaultEpilogueISJ_SK_SK_NS1F_6thread17LinearCombinationISJ_Li1EffLNS1K_9ScaleType4KindE0ELNS_15FloatRoundStyleE2ESJ_EENS1_15EpilogueDefaultEEEEEvvEEEEvNT_6ParamsE)
        /*0014*/ 	.word	0x000000f8


	//----- nvinfo : EIATTR_MIN_STACK_SIZE
	.align		4
.L_14:
        /*0018*/ 	.byte	0x04, 0x12
        /*001a*/ 	.short	(.L_16 - .L_15)
	.align		4
.L_15:
        /*001c*/ 	.word	index@(_ZN7cutlass13device_kernelINS_4gemm6kernel13GemmUniversalIN4cute5tupleIJiiiiEEENS1_10collective13CollectiveMmaINS1_37MainloopSm90TmaGmmaWarpSpecializedFP8ILi4ENS5_IJNS4_1CILi8EEENSA_ILi1EEESC_EEENS1_35KernelTmaWarpSpecializedCooperativeEEENS5_IJNSA_ILi128EEENSA_ILi256EEESG_EEENS_12float_e5m2_tENS5_IJlSC_lEEESJ_SK_NS4_8TiledMMAINS4_8MMA_AtomIJNS4_4SM904GMMA31MMA_64x256x32_F32E5M2E5M2_SS_TNILNSO_7ScaleInE1ELSQ_1EEEEEENS4_6LayoutINS5_IJNSA_ILi2EEESC_SC_EEENS5_IJSC_NSA_ILi0EEESW_EEEEENS5_IJNS4_10UnderscoreESZ_SZ_EEEEENS4_13SM90_TMA_LOADENS4_14ComposedLayoutINS4_7SwizzleILi3ELi4ELi3EEENS4_18smem_ptr_flag_bitsILi8EEENST_INS5_IJSB_SG_EEENS5_IJSG_SC_EEEEEEEvNS4_8identityENS4_23SM90_TMA_LOAD_MULTICASTES1B_vS1C_EENS_8epilogue10collective6detail29Sm90TmaWarpSpecializedAdapterINS1G_15DefaultEpilogueISJ_SK_SK_NS1F_6thread17LinearCombinationISJ_Li1EffLNS1K_9ScaleType4KindE0ELNS_15FloatRoundStyleE2ESJ_EENS1_15EpilogueDefaultEEEEEvvEEEEvNT_6ParamsE)
        /*0020*/ 	.word	0x000000f8
.L_16:


//--------------------- .nv.compat                --------------------------
	.section	.nv.compat,"",@"SHT_CUDA_COMPAT_INFO"
	.align	4
        /*0000*/ 	.byte	0x02, 0x09, 0x01, 0x00, 0x02, 0x02, 0x04, 0x00, 0x02, 0x05, 0x05, 0x00, 0x03, 0x07, 0x01, 0x01
        /*0010*/ 	.byte	0x02, 0x03, 0x01, 0x00, 0x02, 0x06, 0x01, 0x00, 0x04, 0x0b, 0x08, 0x00, 0x00, 0x00, 0x00, 0x00
        /*0020*/ 	.byte	0x00, 0x00, 0x00, 0x00


//--------------------- .nv.info._ZN7cutlass13device_kernelINS_4gemm6kernel13GemmUniversalIN4cute5tupleIJiiiiEEENS1_10collective13CollectiveMmaINS1_37MainloopSm90TmaGmmaWarpSpecializedFP8ILi4ENS5_IJNS4_1CILi8EEENSA_ILi1EEESC_EEENS1_35KernelTmaWarpSpecializedCooperativeEEENS5_IJNSA_ILi128EEENSA_ILi256EEESG_EEENS_12float_e5m2_tENS5_IJlSC_lEEESJ_SK_NS4_8TiledMMAINS4_8MMA_AtomIJNS4_4SM904GMMA31MMA_64x256x32_F32E5M2E5M2_SS_TNILNSO_7ScaleInE1ELSQ_1EEEEEENS4_6LayoutINS5_IJNSA_ILi2EEESC_SC_EEENS5_IJSC_NSA_ILi0EEESW_EEEEENS5_IJNS4_10UnderscoreESZ_SZ_EEEEENS4_13SM90_TMA_LOADENS4_14ComposedLayoutINS4_7SwizzleILi3ELi4ELi3EEENS4_18smem_ptr_flag_bitsILi8EEENST_INS5_IJSB_SG_EEENS5_IJSG_SC_EEEEEEEvNS4_8identityENS4_23SM90_TMA_LOAD_MULTICASTES1B_vS1C_EENS_8epilogue10collective6detail29Sm90TmaWarpSpecializedAdapterINS1G_15DefaultEpilogueISJ_SK_SK_NS1F_6thread17LinearCombinationISJ_Li1EffLNS1K_9ScaleType4KindE0ELNS_15FloatRoundStyleE2ESJ_EENS1_15EpilogueDefaultEEEEEvvEEEEvNT_6ParamsE --------------------------
	.section	.nv.info._ZN7cutlass13device_kernelINS_4gemm6kernel13GemmUniversalIN4cute5tupleIJiiiiEEENS1_10collective13CollectiveMmaINS1_37MainloopSm90TmaGmmaWarpSpecializedFP8ILi4ENS5_IJNS4_1CILi8EEENSA_ILi1EEESC_EEENS1_35KernelTmaWarpSpecializedCooperativeEEENS5_IJNSA_ILi128EEENSA_ILi256EEESG_EEENS_12float_e5m2_tENS5_IJlSC_lEEESJ_SK_NS4_8TiledMMAINS4_8MMA_AtomIJNS4_4SM904GMMA31MMA_64x256x32_F32E5M2E5M2_SS_TNILNSO_7ScaleInE1ELSQ_1EEEEEENS4_6LayoutINS5_IJNSA_ILi2EEESC_SC_EEENS5_IJSC_NSA_ILi0EEESW_EEEEENS5_IJNS4_10UnderscoreESZ_SZ_EEEEENS4_13SM90_TMA_LOADENS4_14ComposedLayoutINS4_7SwizzleILi3ELi4ELi3EEENS4_18smem_ptr_flag_bitsILi8EEENST_INS5_IJSB_SG_EEENS5_IJSG_SC_EEEEEEEvNS4_8identityENS4_23SM90_TMA_LOAD_MULTICASTES1B_vS1C_EENS_8epilogue10collective6detail29Sm90TmaWarpSpecializedAdapterINS1G_15DefaultEpilogueISJ_SK_SK_NS1F_6thread17LinearCombinationISJ_Li1EffLNS1K_9ScaleType4KindE0ELNS_15FloatRoundStyleE2ESJ_EENS1_15EpilogueDefaultEEEEEvvEEEEvNT_6ParamsE,"",@"SHT_CUDA_INFO"
	.sectionflags	@""
	.align	4


	//----- nvinfo : EIATTR_CUDA_API_VERSION
	.align		4
        /*0000*/ 	.byte	0x04, 0x37
        /*0002*/ 	.short	(.L_18 - .L_17)
.L_17:
        /*0004*/ 	.word	0x00000082


	//----- nvinfo : EIATTR_KPARAM_INFO
	.align		4
.L_18:
        /*0008*/ 	.byte	0x04, 0x17
        /*000a*/ 	.short	(.L_20 - .L_19)
.L_19:
        /*000c*/ 	.word	0x00000000
        /*0010*/ 	.short	0x0000
        /*0012*/ 	.short	0x0070
        /*0014*/ 	.byte	0x00, 0xf0, 0x01, 0x10


	//----- nvinfo : EIATTR_SPARSE_MMA_MASK
	.align		4
.L_20:
        /*0018*/ 	.byte	0x03, 0x50
        /*001a*/ 	.short	0x0000


	//----- nvinfo : EIATTR_MAXREG_COUNT
	.align		4
        /*001c*/ 	.byte	0x03, 0x1b
        /*001e*/ 	.short	0x00a8


	//----- nvinfo : EIATTR_NUM_BARRIERS
	.align		4
        /*0020*/ 	.byte	0x02, 0x4c
        /*0022*/ 	.byte	0x01
	.zero		1


	//----- nvinfo : EIATTR_ANNOTATIONS
	.align		4
        /*0024*/ 	.byte	0x04, 0x55
        /*0026*/ 	.short	(.L_22 - .L_21)


	//   ....[0]....
.L_21:
        /*0028*/ 	.word	0x00000001
        /*002c*/ 	.byte	0x10, 0x06, 0x00, 0x00, 0x01, 0x00, 0x00, 0x00, 0x00, 0x08, 0x00, 0x00, 0x01, 0x00, 0x00, 0x00
        /* <DEDUP_REMOVED lines=192> */
        /*0c3c*/ 	.byte	0x90, 0x04, 0x01, 0x00


	//----- nvinfo : EIATTR_MERCURY_ISA_VERSION
	.align		4
.L_22:
        /*0c40*/ 	.byte	0x03, 0x5f
        /*0c42*/ 	.short	0x0101


	//----- nvinfo : EIATTR_INT_WARP_WIDE_INSTR_OFFSETS
	.align		4
        /*0c44*/ 	.byte	0x04, 0x31
        /*0c46*/ 	.short	(.L_24 - .L_23)


	//   ....[0]....
.L_23:
        /*0c48*/ 	.word	0x00000590


	//   ....[1]....
        /*0c4c*/ 	.word	0x000005a0


	//   ....[2]....
        /*0c50*/ 	.word	0x00000700


	//   ....[3]....
        /*0c54*/ 	.word	0x000053c0


	//----- nvinfo : EIATTR_COOP_GROUP_MASK_REGIDS
	.align		4
.L_24:
        /*0c58*/ 	.byte	0x04, 0x29
        /*0c5a*/ 	.short	(.L_26 - .L_25)


	//   ....[0]....
.L_25:
        /*0c5c*/ 	.word	0xffffffff


	//   ....[1]....
        /*0c60*/ 	.word	0xffffffff


	//   ....[2]....
        /*0c64*/ 	.word	0xffffffff


	//   ....[3]....
        /*0c68*/ 	.word	0xffffffff


	//   ....[4]....
        /*0c6c*/ 	.word	0xffffffff


	//   ....[5]....
        /*0c70*/ 	.word	0xffffffff


	//----- nvinfo : EIATTR_COOP_GROUP_INSTR_OFFSETS
	.align		4
.L_26:
        /*0c74*/ 	.byte	0x04, 0x28
        /*0c76*/ 	.short	(.L_28 - .L_27)


	//   ....[0]....
.L_27:
        /*0c78*/ 	.word	0x00000070


	//   ....[1]....
        /*0c7c*/ 	.word	0x00000080


	//   ....[2]....
        /*0c80*/ 	.word	0x000001a0


	//   ....[3]....
        /*0c84*/ 	.word	0x000003e0


	//   ....[4]....
        /*0c88*/ 	.word	0x00000840


	//   ....[5]....
        /*0c8c*/ 	.word	0x000015c0


	//----- nvinfo : EIATTR_REG_RECONFIG
	.align		4
.L_28:
        /*0c90*/ 	.byte	0x01, 0x54
	.zero		2


	//----- nvinfo : EIATTR_MBARRIER_INSTR_OFFSETS
	.align		4
        /*0c94*/ 	.byte	0x04, 0x39
        /*0c96*/ 	.short	(.L_30 - .L_29)


	//   ....[0]....
.L_29:
        /*0c98*/ 	.word	0x00000340
        /*0c9c*/ 	.word	0x000000ff
        /*0ca0*/ 	.word	0x00000000
        /*0ca4*/ 	.short	0x0100
        /*0ca6*/ 	.byte	0x09
	.zero		1


	//   ....[1]....
        /*0ca8*/ 	.word	0x00000350
        /*0cac*/ 	.word	0x000000ff
        /*0cb0*/ 	.word	0x00000020
        /*0cb4*/ 	.short	0x0100
        /*0cb6*/ 	.byte	0x09
	.zero		1


	//   ....[2]....
        /*0cb8*/ 	.word	0x00000360
        /*0cbc*/ 	.word	0x000000ff
        /*0cc0*/ 	.word	0x00000008
        /*0cc4*/ 	.short	0x0100
        /*0cc6*/ 	.byte	0x09
	.zero		1


	//   ....[3]....
        /*0cc8*/ 	.word	0x00000370
        /*0ccc*/ 	.word	0x000000ff
        /*0cd0*/ 	.word	0x00000028
        /*0cd4*/ 	.short	0x0100
        /*0cd6*/ 	.byte	0x09
	.zero		1


	//   ....[4]....
        /*0cd8*/ 	.word	0x00000380
        /*0cdc*/ 	.word	0x000000ff
        /*0ce0*/ 	.word	0x00000010
        /*0ce4*/ 	.short	0x0100
        /*0ce6*/ 	.byte	0x09
	.zero		1


	//   ....[5]....
        /*0ce8*/ 	.word	0x00000390
        /*0cec*/ 	.word	0x000000ff
        /*0cf0*/ 	.word	0x00000030
        /*0cf4*/ 	.short	0x0100
        /*0cf6*/ 	.byte	0x09
	.zero		1


	//   ....[6]....
        /*0cf8*/ 	.word	0x000003a0
        /*0cfc*/ 	.word	0x000000ff
        /*0d00*/ 	.word	0x00000018
        /*0d04*/ 	.short	0x0100
        /*0d06*/ 	.byte	0x09
	.zero		1


	//   ....[7]....
        /*0d08*/ 	.word	0x000003b0
        /*0d0c*/ 	.word	0x000000ff
        /*0d10*/ 	.word	0x00000038
        /*0d14*/ 	.short	0x0100
        /*0d16*/ 	.byte	0x09
	.zero		1


	//   ....[8]....
        /*0d18*/ 	.word	0x00000770
        /*0d1c*/ 	.word	0x000000ff
        /*0d20*/ 	.word	0x00000050
        /*0d24*/ 	.short	0x0100
        /*0d26*/ 	.byte	0x06
	.zero		1


	//   ....[9]....
        /*0d28*/ 	.word	0x000007e0
        /*0d2c*/ 	.word	0x000000ff
        /*0d30*/ 	.word	0x00000058
        /*0d34*/ 	.short	0x0100
        /*0d36*/ 	.byte	0x06
	.zero		1


	//   ....[10]....
        /*0d38*/ 	.word	0x00001dc0
        /*0d3c*/ 	.word	0x000000ff
        /*0d40*/ 	.word	0x00000000
        /*0d44*/ 	.short	0x010a
        /*0d46*/ 	.byte	0x06
	.zero		1


	//   ....[11]....
        /*0d48*/ 	.word	0x00001e00
        /*0d4c*/ 	.word	0x000000ff
        /*0d50*/ 	.word	0x00000000
        /*0d54*/ 	.short	0x010a
        /*0d56*/ 	.byte	0x06
	.zero		1


	//   ....[12]....
        /*0d58*/ 	.word	0x000030d0
        /*0d5c*/ 	.word	0x000000ff
        /*0d60*/ 	.word	0x00000000
        /*0d64*/ 	.short	0x010a
        /*0d66*/ 	.byte	0x09
	.zero		1


	//   ....[13]....
        /*0d68*/ 	.word	0x00003110
        /*0d6c*/ 	.word	0x000000ff
        /*0d70*/ 	.word	0x00000000
        /*0d74*/ 	.short	0x010a
        /*0d76*/ 	.byte	0x09
	.zero		1


	//   ....[14]....
        /*0d78*/ 	.word	0x00004250
        /*0d7c*/ 	.word	0x000000e5
        /*0d80*/ 	.word	0x00000000
        /*0d84*/ 	.short	0x0101
        /*0d86*/ 	.byte	0x3f
	.zero		1


	//   ....[15]....
        /*0d88*/ 	.word	0x00005460
        /*0d8c*/ 	.word	0x00000018
        /*0d90*/ 	.word	0x00000000
        /*0d94*/ 	.short	0x0101
        /*0d96*/ 	.byte	0x3f
	.zero		1


	//   ....[16]....
        /*0d98*/ 	.word	0x0000f680
        /*0d9c*/ 	.word	0x00000005
        /*0da0*/ 	.word	0x00000020
        /*0da4*/ 	.short	0x010a
        /*0da6*/ 	.byte	0x3f
	.zero		1


	//   ....[17]....
        /*0da8*/ 	.word	0x0000fab0
        /*0dac*/ 	.word	0x00000002
        /*0db0*/ 	.word	0x00000058
        /*0db4*/ 	.short	0x0101
        /*0db6*/ 	.byte	0x3f
	.zero		1


	//   ....[18]....
        /*0db8*/ 	.word	0x000101e0
        /*0dbc*/ 	.word	0x00000005
        /*0dc0*/ 	.word	0x00000000
        /*0dc4*/ 	.short	0x010a
        /*0dc6*/ 	.byte	0x3f
	.zero		1


	//   ....[19]....
        /*0dc8*/ 	.word	0x00010260
        /*0dcc*/ 	.word	0x00000007
        /*0dd0*/ 	.word	0x00000000
        /*0dd4*/ 	.short	0x010a
        /*0dd6*/ 	.byte	0x3f
	.zero		1


	//   ....[20]....
        /*0dd8*/ 	.word	0x000102f0
        /*0ddc*/ 	.word	0x00000006
        /*0de0*/ 	.word	0x00000000
        /*0de4*/ 	.short	0x010a
        /*0de6*/ 	.byte	0x3f
	.zero		1


	//   ....[21]....
        /*0de8*/ 	.word	0x00010380
        /*0dec*/ 	.word	0x00000003
        /*0df0*/ 	.word	0x00000000
        /*0df4*/ 	.short	0x010a
        /*0df6*/ 	.byte	0x3f
	.zero		1


	//   ....[22]....
        /*0df8*/ 	.word	0x000103f0
        /*0dfc*/ 	.word	0x00000003
        /*0e00*/ 	.word	0x00000000
        /*0e04*/ 	.short	0x010a
        /*0e06*/ 	.byte	0x3f
	.zero		1


	//   ....[23]....
        /*0e08*/ 	.word	0x00010460
        /*0e0c*/ 	.word	0x00000000
        /*0e10*/ 	.word	0x00000000
        /*0e14*/ 	.short	0x010a
        /*0e16*/ 	.byte	0x3f
	.zero		1


	//   ....[24]....
        /*0e18*/ 	.word	0x00010540
        /*0e1c*/ 	.word	0x00000005
        /*0e20*/ 	.word	0x00000020
        /*0e24*/ 	.short	0x010a
        /*0e26*/ 	.byte	0x3f
	.zero		1


	//   ....[25]....
        /*0e28*/ 	.word	0x00010610
        /*0e2c*/ 	.word	0x00000005
        /*0e30*/ 	.word	0x00000000
        /*0e34*/ 	.short	0x010a
        /*0e36*/ 	.byte	0x3f
	.zero		1


	//   ....[26]....
        /*0e38*/ 	.word	0x00010660
        /*0e3c*/ 	.word	0x00000007
        /*0e40*/ 	.word	0x00000000
        /*0e44*/ 	.short	0x010a
        /*0e46*/ 	.byte	0x3f
	.zero		1


	//   ....[27]....
        /*0e48*/ 	.word	0x000106b0
        /*0e4c*/ 	.word	0x00000006
        /*0e50*/ 	.word	0x00000000
        /*0e54*/ 	.short	0x010a
        /*0e56*/ 	.byte	0x3f
	.zero		1


	//----- nvinfo : EIATTR_NUM_MBARRIERS
	.align		4
.L_30:
        /*0e58*/ 	.byte	0x03, 0x38
        /*0e5a*/ 	.short	0x000a


	//----- nvinfo : EIATTR_EXIT_INSTR_OFFSETS
	.align		4
        /*0e5c*/ 	.byte	0x04, 0x1c
        /*0e5e*/ 	.short	(.L_32 - .L_31)


	//   ....[0]....
.L_31:
        /*0e60*/ 	.word	0x000009d0


	//   ....[1]....
        /*0e64*/ 	.word	0x00001260


	//   ....[2]....
        /*0e68*/ 	.word	0x0000ed60


	//   ....[3]....
        /*0e6c*/ 	.word	0x0000f2f0


	//   ....[4]....
        /*0e70*/ 	.word	0x000103d0


	//----- nvinfo : EIATTR_MAX_THREADS
	.align		4
.L_32:
        /*0e74*/ 	.byte	0x04, 0x05
        /*0e76*/ 	.short	(.L_34 - .L_33)
.L_33:
        /*0e78*/ 	.word	0x00000180
        /*0e7c*/ 	.word	0x00000001
        /*0e80*/ 	.word	0x00000001


	//----- nvinfo : EIATTR_CRS_STACK_SIZE
	.align		4
.L_34:
        /*0e84*/ 	.byte	0x04, 0x1e
        /*0e86*/ 	.short	(.L_36 - .L_35)
.L_35:
        /*0e88*/ 	.word	0x00000000


	//----- nvinfo : EIATTR_CBANK_PARAM_SIZE
	.align		4
.L_36:
        /*0e8c*/ 	.byte	0x03, 0x19
        /*0e8e*/ 	.short	0x0470


	//----- nvinfo : EIATTR_PARAM_CBANK
	.align		4
        /*0e90*/ 	.byte	0x04, 0x0a
        /*0e92*/ 	.short	(.L_38 - .L_37)
	.align		4
.L_37:
        /*0e94*/ 	.word	index@(.nv.constant0._ZN7cutlass13device_kernelINS_4gemm6kernel13GemmUniversalIN4cute5tupleIJiiiiEEENS1_10collective13CollectiveMmaINS1_37MainloopSm90TmaGmmaWarpSpecializedFP8ILi4ENS5_IJNS4_1CILi8EEENSA_ILi1EEESC_EEENS1_35KernelTmaWarpSpecializedCooperativeEEENS5_IJNSA_ILi128EEENSA_ILi256EEESG_EEENS_12float_e5m2_tENS5_IJlSC_lEEESJ_SK_NS4_8TiledMMAINS4_8MMA_AtomIJNS4_4SM904GMMA31MMA_64x256x32_F32E5M2E5M2_SS_TNILNSO_7ScaleInE1ELSQ_1EEEEEENS4_6LayoutINS5_IJNSA_ILi2EEESC_SC_EEENS5_IJSC_NSA_ILi0EEESW_EEEEENS5_IJNS4_10UnderscoreESZ_SZ_EEEEENS4_13SM90_TMA_LOADENS4_14ComposedLayoutINS4_7SwizzleILi3ELi4ELi3EEENS4_18smem_ptr_flag_bitsILi8EEENST_INS5_IJSB_SG_EEENS5_IJSG_SC_EEEEEEEvNS4_8identityENS4_23SM90_TMA_LOAD_MULTICASTES1B_vS1C_EENS_8epilogue10collective6detail29Sm90TmaWarpSpecializedAdapterINS1G_15DefaultEpilogueISJ_SK_SK_NS1F_6thread17LinearCombinationISJ_Li1EffLNS1K_9ScaleType4KindE0ELNS_15FloatRoundStyleE2ESJ_EENS1_15EpilogueDefaultEEEEEvvEEEEvNT_6ParamsE)
        /*0e98*/ 	.short	0x0210
        /*0e9a*/ 	.short	0x0470


	//----- nvinfo : EIATTR_SW_WAR
	.align		4
.L_38:
        /*0e9c*/ 	.byte	0x04, 0x36
        /*0e9e*/ 	.short	(.L_40 - .L_39)
.L_39:
        /*0ea0*/ 	.word	0x00000008
.L_40:


//--------------------- .nv.callgraph             --------------------------
	.section	.nv.callgraph,"",@"SHT_CUDA_CALLGRAPH"
	.align	4
	.sectionentsize	8
	.align		4
        /*0000*/ 	.word	0x00000000
	.align		4
        /*0004*/ 	.word	0xffffffff
	.align		4
        /*0008*/ 	.word	0x00000000
	.align		4
        /*000c*/ 	.word	0xfffffffe
	.align		4
        /*0010*/ 	.word	0x00000000
	.align		4
        /*0014*/ 	.word	0xfffffffd
	.align		4
        /*0018*/ 	.word	0x00000000
	.align		4
        /*001c*/ 	.word	0xfffffffc


//--------------------- .nv.constant4             --------------------------
	.section	.nv.constant4,"a",@progbits
	.align	8
	.align		8
.nv.constant4:
        /*0000*/ 	.dword	_ZN40_INTERNAL_a37ea0ce_4_k_cu_997082dd_279044cuda3std3__45__cpo5beginE
	.align		8
        /*0008*/ 	.dword	_ZN40_INTERNAL_a37ea0ce_4_k_cu_997082dd_279044cuda3std3__45__cpo3endE
	.align		8
        /*0010*/ 	.dword	_ZN40_INTERNAL_a37ea0ce_4_k_cu_997082dd_279044cuda3std3__45__cpo6cbeginE
	.align		8
        /*0018*/ 	.dword	_ZN40_INTERNAL_a37ea0ce_4_k_cu_997082dd_279044cuda3std3__45__cpo4cendE
	.align		8
        /*0020*/ 	.dword	_ZN40_INTERNAL_a37ea0ce_4_k_cu_997082dd_279044cuda3std3__442_GLOBAL__N__a37ea0ce_4_k_cu_997082dd_279046ignoreE
	.align		8
        /*0028*/ 	.dword	_ZN40_INTERNAL_a37ea0ce_4_k_cu_997082dd_279044cuda3std3__419piecewise_constructE
	.align		8
        /*0030*/ 	.dword	_ZN40_INTERNAL_a37ea0ce_4_k_cu_997082dd_279044cuda3std3__48in_placeE
	.align		8
        /*0038*/ 	.dword	_ZN40_INTERNAL_a37ea0ce_4_k_cu_997082dd_279044cuda3std6ranges3__45__cpo4swapE
	.align		8
        /*0040*/ 	.dword	_ZN40_INTERNAL_a37ea0ce_4_k_cu_997082dd_279044cuda3std6ranges3__45__cpo9iter_moveE
	.align		8
        /*0048*/ 	.dword	_ZN40_INTERNAL_a37ea0ce_4_k_cu_997082dd_279044cute7productE
	.align		8
        /*0050*/ 	.dword	_ZN40_INTERNAL_a37ea0ce_4_k_cu_997082dd_279044cute1_E


//--------------------- .text._ZN7cutlass13device_kernelINS_4gemm6kernel13GemmUniversalIN4cute5tupleIJiiiiEEENS1_10collective13CollectiveMmaINS1_37MainloopSm90TmaGmmaWarpSpecializedFP8ILi4ENS5_IJNS4_1CILi8EEENSA_ILi1EEESC_EEENS1_35KernelTmaWarpSpecializedCooperativeEEENS5_IJNSA_ILi128EEENSA_ILi256EEESG_EEENS_12float_e5m2_tENS5_IJlSC_lEEESJ_SK_NS4_8TiledMMAINS4_8MMA_AtomIJNS4_4SM904GMMA31MMA_64x256x32_F32E5M2E5M2_SS_TNILNSO_7ScaleInE1ELSQ_1EEEEEENS4_6LayoutINS5_IJNSA_ILi2EEESC_SC_EEENS5_IJSC_NSA_ILi0EEESW_EEEEENS5_IJNS4_10UnderscoreESZ_SZ_EEEEENS4_13SM90_TMA_LOADENS4_14ComposedLayoutINS4_7SwizzleILi3ELi4ELi3EEENS4_18smem_ptr_flag_bitsILi8EEENST_INS5_IJSB_SG_EEENS5_IJSG_SC_EEEEEEEvNS4_8identityENS4_23SM90_TMA_LOAD_MULTICASTES1B_vS1C_EENS_8epilogue10collective6detail29Sm90TmaWarpSpecializedAdapterINS1G_15DefaultEpilogueISJ_SK_SK_NS1F_6thread17LinearCombinationISJ_Li1EffLNS1K_9ScaleType4KindE0ELNS_15FloatRoundStyleE2ESJ_EENS1_15EpilogueDefaultEEEEEvvEEEEvNT_6ParamsE --------------------------
	.section	.text._ZN7cutlass13device_kernelINS_4gemm6kernel13GemmUniversalIN4cute5tupleIJiiiiEEENS1_10collective13CollectiveMmaINS1_37MainloopSm90TmaGmmaWarpSpecializedFP8ILi4ENS5_IJNS4_1CILi8EEENSA_ILi1EEESC_EEENS1_35KernelTmaWarpSpecializedCooperativeEEENS5_IJNSA_ILi128EEENSA_ILi256EEESG_EEENS_12float_e5m2_tENS5_IJlSC_lEEESJ_SK_NS4_8TiledMMAINS4_8MMA_AtomIJNS4_4SM904GMMA31MMA_64x256x32_F32E5M2E5M2_SS_TNILNSO_7ScaleInE1ELSQ_1EEEEEENS4_6LayoutINS5_IJNSA_ILi2EEESC_SC_EEENS5_IJSC_NSA_ILi0EEESW_EEEEENS5_IJNS4_10UnderscoreESZ_SZ_EEEEENS4_13SM90_TMA_LOADENS4_14ComposedLayoutINS4_7SwizzleILi3ELi4ELi3EEENS4_18smem_ptr_flag_bitsILi8EEENST_INS5_IJSB_SG_EEENS5_IJSG_SC_EEEEEEEvNS4_8identityENS4_23SM90_TMA_LOAD_MULTICASTES1B_vS1C_EENS_8epilogue10collective6detail29Sm90TmaWarpSpecializedAdapterINS1G_15DefaultEpilogueISJ_SK_SK_NS1F_6thread17LinearCombinationISJ_Li1EffLNS1K_9ScaleType4KindE0ELNS_15FloatRoundStyleE2ESJ_EENS1_15EpilogueDefaultEEEEEvvEEEEvNT_6ParamsE,"ax",@progbits
	.align	128
.text._ZN7cutlass13device_kernelINS_4gemm6kernel13GemmUniversalIN4cute5tupleIJiiiiEEENS1_10collective13CollectiveMmaINS1_37MainloopSm90TmaGmmaWarpSpecializedFP8ILi4ENS5_IJNS4_1CILi8EEENSA_ILi1EEESC_EEENS1_35KernelTmaWarpSpecializedCooperativeEEENS5_IJNSA_ILi128EEENSA_ILi256EEESG_EEENS_12float_e5m2_tENS5_IJlSC_lEEESJ_SK_NS4_8TiledMMAINS4_8MMA_AtomIJNS4_4SM904GMMA31MMA_64x256x32_F32E5M2E5M2_SS_TNILNSO_7ScaleInE1ELSQ_1EEEEEENS4_6LayoutINS5_IJNSA_ILi2EEESC_SC_EEENS5_IJSC_NSA_ILi0EEESW_EEEEENS5_IJNS4_10UnderscoreESZ_SZ_EEEEENS4_13SM90_TMA_LOADENS4_14ComposedLayoutINS4_7SwizzleILi3ELi4ELi3EEENS4_18smem_ptr_flag_bitsILi8EEENST_INS5_IJSB_SG_EEENS5_IJSG_SC_EEEEEEEvNS4_8identityENS4_23SM90_TMA_LOAD_MULTICASTES1B_vS1C_EENS_8epilogue10collective6detail29Sm90TmaWarpSpecializedAdapterINS1G_15DefaultEpilogueISJ_SK_SK_NS1F_6thread17LinearCombinationISJ_Li1EffLNS1K_9ScaleType4KindE0ELNS_15FloatRoundStyleE2ESJ_EENS1_15EpilogueDefaultEEEEEvvEEEEvNT_6ParamsE:
        .type           _ZN7cutlass13device_kernelINS_4gemm6kernel13GemmUniversalIN4cute5tupleIJiiiiEEENS1_10collective13CollectiveMmaINS1_37MainloopSm90TmaGmmaWarpSpecializedFP8ILi4ENS5_IJNS4_1CILi8EEENSA_ILi1EEESC_EEENS1_35KernelTmaWarpSpecializedCooperativeEEENS5_IJNSA_ILi128EEENSA_ILi256EEESG_EEENS_12float_e5m2_tENS5_IJlSC_lEEESJ_SK_NS4_8TiledMMAINS4_8MMA_AtomIJNS4_4SM904GMMA31MMA_64x256x32_F32E5M2E5M2_SS_TNILNSO_7ScaleInE1ELSQ_1EEEEEENS4_6LayoutINS5_IJNSA_ILi2EEESC_SC_EEENS5_IJSC_NSA_ILi0EEESW_EEEEENS5_IJNS4_10UnderscoreESZ_SZ_EEEEENS4_13SM90_TMA_LOADENS4_14ComposedLayoutINS4_7SwizzleILi3ELi4ELi3EEENS4_18smem_ptr_flag_bitsILi8EEENST_INS5_IJSB_SG_EEENS5_IJSG_SC_EEEEEEEvNS4_8identityENS4_23SM90_TMA_LOAD_MULTICASTES1B_vS1C_EENS_8epilogue10collective6detail29Sm90TmaWarpSpecializedAdapterINS1G_15DefaultEpilogueISJ_SK_SK_NS1F_6thread17LinearCombinationISJ_Li1EffLNS1K_9ScaleType4KindE0ELNS_15FloatRoundStyleE2ESJ_EENS1_15EpilogueDefaultEEEEEvvEEEEvNT_6ParamsE,@function
        .size           _ZN7cutlass13device_kernelINS_4gemm6kernel13GemmUniversalIN4cute5tupleIJiiiiEEENS1_10collective13CollectiveMmaINS1_37MainloopSm90TmaGmmaWarpSpecializedFP8ILi4ENS5_IJNS4_1CILi8EEENSA_ILi1EEESC_EEENS1_35KernelTmaWarpSpecializedCooperativeEEENS5_IJNSA_ILi128EEENSA_ILi256EEESG_EEENS_12float_e5m2_tENS5_IJlSC_lEEESJ_SK_NS4_8TiledMMAINS4_8MMA_AtomIJNS4_4SM904GMMA31MMA_64x256x32_F32E5M2E5M2_SS_TNILNSO_7ScaleInE1ELSQ_1EEEEEENS4_6LayoutINS5_IJNSA_ILi2EEESC_SC_EEENS5_IJSC_NSA_ILi0EEESW_EEEEENS5_IJNS4_10UnderscoreESZ_SZ_EEEEENS4_13SM90_TMA_LOADENS4_14ComposedLayoutINS4_7SwizzleILi3ELi4ELi3EEENS4_18smem_ptr_flag_bitsILi8EEENST_INS5_IJSB_SG_EEENS5_IJSG_SC_EEEEEEEvNS4_8identityENS4_23SM90_TMA_LOAD_MULTICASTES1B_vS1C_EENS_8epilogue10collective6detail29Sm90TmaWarpSpecializedAdapterINS1G_15DefaultEpilogueISJ_SK_SK_NS1F_6thread17LinearCombinationISJ_Li1EffLNS1K_9ScaleType4KindE0ELNS_15FloatRoundStyleE2ESJ_EENS1_15EpilogueDefaultEEEEEvvEEEEvNT_6ParamsE,(.L_x_332 - _ZN7cutlass13device_kernelINS_4gemm6kernel13GemmUniversalIN4cute5tupleIJiiiiEEENS1_10collective13CollectiveMmaINS1_37MainloopSm90TmaGmmaWarpSpecializedFP8ILi4ENS5_IJNS4_1CILi8EEENSA_ILi1EEESC_EEENS1_35KernelTmaWarpSpecializedCooperativeEEENS5_IJNSA_ILi128EEENSA_ILi256EEESG_EEENS_12float_e5m2_tENS5_IJlSC_lEEESJ_SK_NS4_8TiledMMAINS4_8MMA_AtomIJNS4_4SM904GMMA31MMA_64x256x32_F32E5M2E5M2_SS_TNILNSO_7ScaleInE1ELSQ_1EEEEEENS4_6LayoutINS5_IJNSA_ILi2EEESC_SC_EEENS5_IJSC_NSA_ILi0EEESW_EEEEENS5_IJNS4_10UnderscoreESZ_SZ_EEEEENS4_13SM90_TMA_LOADENS4_14ComposedLayoutINS4_7SwizzleILi3ELi4ELi3EEENS4_18smem_ptr_flag_bitsILi8EEENST_INS5_IJSB_SG_EEENS5_IJSG_SC_EEEEEEEvNS4_8identityENS4_23SM90_TMA_LOAD_MULTICASTES1B_vS1C_EENS_8epilogue10collective6detail29Sm90TmaWarpSpecializedAdapterINS1G_15DefaultEpilogueISJ_SK_SK_NS1F_6thread17LinearCombinationISJ_Li1EffLNS1K_9ScaleType4KindE0ELNS_15FloatRoundStyleE2ESJ_EENS1_15EpilogueDefaultEEEEEvvEEEEvNT_6ParamsE)
        .other          _ZN7cutlass13device_kernelINS_4gemm6kernel13GemmUniversalIN4cute5tupleIJiiiiEEENS1_10collective13CollectiveMmaINS1_37MainloopSm90TmaGmmaWarpSpecializedFP8ILi4ENS5_IJNS4_1CILi8EEENSA_ILi1EEESC_EEENS1_35KernelTmaWarpSpecializedCooperativeEEENS5_IJNSA_ILi128EEENSA_ILi256EEESG_EEENS_12float_e5m2_tENS5_IJlSC_lEEESJ_SK_NS4_8TiledMMAINS4_8MMA_AtomIJNS4_4SM904GMMA31MMA_64x256x32_F32E5M2E5M2_SS_TNILNSO_7ScaleInE1ELSQ_1EEEEEENS4_6LayoutINS5_IJNSA_ILi2EEESC_SC_EEENS5_IJSC_NSA_ILi0EEESW_EEEEENS5_IJNS4_10UnderscoreESZ_SZ_EEEEENS4_13SM90_TMA_LOADENS4_14ComposedLayoutINS4_7SwizzleILi3ELi4ELi3EEENS4_18smem_ptr_flag_bitsILi8EEENST_INS5_IJSB_SG_EEENS5_IJSG_SC_EEEEEEEvNS4_8identityENS4_23SM90_TMA_LOAD_MULTICASTES1B_vS1C_EENS_8epilogue10collective6detail29Sm90TmaWarpSpecializedAdapterINS1G_15DefaultEpilogueISJ_SK_SK_NS1F_6thread17LinearCombinationISJ_Li1EffLNS1K_9ScaleType4KindE0ELNS_15FloatRoundStyleE2ESJ_EENS1_15EpilogueDefaultEEEEEvvEEEEvNT_6ParamsE,@"STO_CUDA_ENTRY STV_DEFAULT"
_ZN7cutlass13device_kernelINS_4gemm6kernel13GemmUniversalIN4cute5tupleIJiiiiEEENS1_10collective13CollectiveMmaINS1_37MainloopSm90TmaGmmaWarpSpecializedFP8ILi4ENS5_IJNS4_1CILi8EEENSA_ILi1EEESC_EEENS1_35KernelTmaWarpSpecializedCooperativeEEENS5_IJNSA_ILi128EEENSA_ILi256EEESG_EEENS_12float_e5m2_tENS5_IJlSC_lEEESJ_SK_NS4_8TiledMMAINS4_8MMA_AtomIJNS4_4SM904GMMA31MMA_64x256x32_F32E5M2E5M2_SS_TNILNSO_7ScaleInE1ELSQ_1EEEEEENS4_6LayoutINS5_IJNSA_ILi2EEESC_SC_EEENS5_IJSC_NSA_ILi0EEESW_EEEEENS5_IJNS4_10UnderscoreESZ_SZ_EEEEENS4_13SM90_TMA_LOADENS4_14ComposedLayoutINS4_7SwizzleILi3ELi4ELi3EEENS4_18smem_ptr_flag_bitsILi8EEENST_INS5_IJSB_SG_EEENS5_IJSG_SC_EEEEEEEvNS4_8identityENS4_23SM90_TMA_LOAD_MULTICASTES1B_vS1C_EENS_8epilogue10collective6detail29Sm90TmaWarpSpecializedAdapterINS1G_15DefaultEpilogueISJ_SK_SK_NS1F_6thread17LinearCombinationISJ_Li1EffLNS1K_9ScaleType4KindE0ELNS_15FloatRoundStyleE2ESJ_EENS1_15EpilogueDefaultEEEEEvvEEEEvNT_6ParamsE:
[----:B------:R-:W0:Y:S02]  /*0000*/  LDC R1, c[0x0][0x28] ;  /* 0x00000a00ff017b82 */ /* 0x000e240000000800 */
[----:B0-----:R-:W-:Y:S01]  /*0010*/  VIADD R1, R1, 0xffffff08 ;  /* 0xffffff0801017836 */ /* 0x001fe20000000000 */
[----:B------:R-:W0:Y:S01]  /*0020*/  S2R R4, SR_TID.X ;  /* 0x0000000000047919 */ /* 0x000e220000002100 */
[----:B------:R-:W-:Y:S01]  /*0030*/  ELECT P0, URZ, PT ;  /* 0x00000000003f782f */ /* 0x000fe20003800000 */
[----:B------:R-:W-:Y:S01]  /*0040*/  BSSY B0, `(.L_x_0) ;  /* 0x0000015000007945 */ /* 0x000fe20003800000 */
[--C-:B0-----:R-:W-:Y:S02]  /*0050*/  SHF.R.U32.HI R0, RZ, 0x5, R4.reuse ;  /* 0x00000005ff007819 */ /* 0x101fe40000011604 */
[----:B------:R-:W-:-:S03]  /*0060*/  SHF.R.U32.HI R2, RZ, 0x7, R4 ;  /* 0x00000007ff027819 */ /* 0x000fc60000011604 */
[----:B------:R-:W0:Y:S04]  /*0070*/  SHFL.IDX PT, R3, R0, RZ, 0x1f ;  /* 0x00001fff00037589 */ /* 0x000e2800000e0000 */
[----:B------:R-:W1:Y:S01]  /*0080*/  SHFL.IDX PT, R2, R2, RZ, 0x1f ;  /* 0x00001fff02027589 */ /* 0x000e6200000e0000 */
[----:B0-----:R-:W-:Y:S02]  /*0090*/  R2UR UR4, R3 ;  /* 0x00000000030472ca */ /* 0x001fe400000e0000 */
[----:B-1----:R-:W-:-:S11]  /*00a0*/  R2UR UR6, R2 ;  /* 0x00000000020672ca */ /* 0x002fd600000e0000 */
[----:B------:R-:W-:Y:S02]  /*00b0*/  USHF.R.S32.HI UR5, URZ, 0x1f, UR4 ;  /* 0x0000001f3f057899 */ /* 0x000fe40008011404 */
[----:B------:R-:W-:Y:S02]  /*00c0*/  ISETP.NE.OR P0, PT, RZ, UR4, !P0 ;  /* 0x00000004ff007c0c */ /* 0x000fe4000c705670 */
[----:B------:R-:W-:-:S04]  /*00d0*/  ULEA.HI UR5, UR5, UR4, URZ, 0x2 ;  /* 0x0000000405057291 */ /* 0x000fc8000f8f103f */
[----:B------:R-:W-:-:S04]  /*00e0*/  ULOP3.LUT UR5, UR5, 0xfffffffc, URZ, 0xc0, !UPT ;  /* 0xfffffffc05057892 */ /* 0x000fc8000f8ec03f */
[----:B------:R-:W-:-:S03]  /*00f0*/  UIADD3 UR8, UR4, -UR5, URZ ;  /* 0x8000000504087290 */ /* 0x000fc6000fffe03f */
[----:B------:R-:W-:Y:S09]  /*0100*/  @P0 BRA `(.L_x_1) ;  /* 0x0000000000200947 */ /* 0x000ff20003800000 */
[----:B------:R-:W-:Y:S02]  /*0110*/  ULDC.64 UR4, c[0x0][0x198] ;  /* 0x0000660000047ab9 */ /* 0x000fe40000000a00 */
[----:B------:R-:W-:Y:S02]  /*0120*/  UIADD3 UR10, UP0, UR4, 0xf0, URZ ;  /* 0x000000f0040a7890 */ /* 0x000fe4000ff1e03f */
[----:B------:R-:W-:Y:S02]  /*0130*/  UIADD3 UR4, UP1, UR4, 0x1f0, URZ ;  /* 0x000001f004047890 */ /* 0x000fe4000ff3e03f */
[----:B------:R-:W-:Y:S02]  /*0140*/  UIADD3.X UR11, URZ, UR5, URZ, UP0, !UPT ;  /* 0x000000053f0b7290 */ /* 0x000fe400087fe43f */
[----:B------:R-:W-:-:S07]  /*0150*/  UIADD3.X UR5, URZ, UR5, URZ, UP1, !UPT ;  /* 0x000000053f057290 */ /* 0x000fce0008ffe43f */
[----:B------:R0:W-:Y:S02]  /*0160*/  UTMACCTL.PF [UR10] ;  /* 0x000000000a0079b9 */ /* 0x0001e40008040000 */
[----:B------:R0:W-:Y:S02]  /*0170*/  UTMACCTL.PF [UR4] ;  /* 0x00000000040079b9 */ /* 0x0001e40008040000 */
[----:B0-----:R-:W-:Y:S01]  /*0180*/  NOP ;  /* 0x0000000000007918 */ /* 0x001fe20000000000 */
.L_x_1:
[----:B------:R-:W-:Y:S05]  /*0190*/  BSYNC B0 ;  /* 0x0000000000007941 */ /* 0x000fea0003800000 */
.L_x_0:
[----:B------:R-:W0:Y:S01]  /*01a0*/  SHFL.IDX PT, R3, R0, RZ, 0x1f ;  /* 0x00001fff00037589 */ /* 0x000e2200000e0000 */
[----:B------:R-:W-:Y:S01]  /*01b0*/  UISETP.NE.AND UP0, UPT, UR8, 0x3, UPT ;  /* 0x000000030800788c */ /* 0x000fe2000bf05270 */
[----:B------:R-:W-:Y:S01]  /*01c0*/  SHF.R.S32.HI R2, RZ, 0x1f, R4 ;  /* 0x0000001fff027819 */ /* 0x000fe20000011404 */
[----:B------:R-:W-:Y:S02]  /*01d0*/  UIADD3 UR10, UR6, -0x1, URZ ;  /* 0xffffffff060a7890 */ /* 0x000fe4000fffe03f */
[----:B------:R-:W-:Y:S01]  /*01e0*/  ISETP.NE.AND P1, PT, RZ, UR6, PT ;  /* 0x00000006ff007c0c */ /* 0x000fe2000bf25270 */
[----:B------:R-:W-:Y:S01]  /*01f0*/  UISETP.EQ.OR UP0, UPT, UR8, URZ, !UP0 ;  /* 0x0000003f0800728c */ /* 0x000fe2000c702670 */
[----:B------:R-:W-:Y:S01]  /*0200*/  LEA.HI R2, R2, R4, RZ, 0x7 ;  /* 0x0000000402027211 */ /* 0x000fe200078f38ff */
[----:B------:R-:W-:Y:S02]  /*0210*/  UISETP.GE.U32.AND UP1, UPT, UR10, 0x2, UPT ;  /* 0x000000020a00788c */ /* 0x000fe4000bf26070 */
[----:B------:R-:W-:-:S04]  /*0220*/  UISETP.EQ.AND UP0, UPT, UR6, URZ, UP0 ;  /* 0x0000003f0600728c */ /* 0x000fc80008702270 */
[----:B------:R-:W-:-:S04]  /*0230*/  USEL UR13, URZ, 0x1, !UP0 ;  /* 0x000000013f0d7887 */ /* 0x000fc8000c000000 */
[----:B------:R-:W-:Y:S01]  /*0240*/  USEL UR13, UR13, 0x2, UP1 ;  /* 0x000000020d0d7887 */ /* 0x000fe20008800000 */
[----:B0-----:R-:W-:-:S13]  /*0250*/  ISETP.NE.AND P0, PT, R3, RZ, PT ;  /* 0x000000ff0300720c */ /* 0x001fda0003f05270 */
[----:B------:R-:W-:Y:S05]  /*0260*/  @P0 BRA `(.L_x_2) ;  /* 0x0000000000580947 */ /* 0x000fea0003800000 */
[----:B------:R-:W0:Y:S01]  /*0270*/  S2UR UR9, SR_CgaCtaId ;  /* 0x00000000000979c3 */ /* 0x000e220000008800 */
[----:B------:R-:W-:Y:S01]  /*0280*/  UMOV UR4, 0x400 ;  /* 0x0000040000047882 */ /* 0x000fe20000000000 */
[----:B------:R-:W-:Y:S01]  /*0290*/  UMOV UR5, 0x1 ;  /* 0x0000000100057882 */ /* 0x000fe20000000000 */
[----:B------:R-:W-:Y:S01]  /*02a0*/  UMOV UR6, 0x10 ;  /* 0x0000001000067882 */ /* 0x000fe20000000000 */
[----:B------:R-:W-:Y:S01]  /*02b0*/  ELECT P0, URZ, PT ;  /* 0x00000000003f782f */ /* 0x000fe20003800000 */
[----:B------:R-:W-:-:S04]  /*02c0*/  UIADD3 UR6, -UR6, 0x100000, URZ ;  /* 0x0010000006067890 */ /* 0x000fc8000fffe13f */
[----:B------:R-:W-:Y:S02]  /*02d0*/  USHF.L.U32 UR7, UR6, 0xb, URZ ;  /* 0x0000000b06077899 */ /* 0x000fe4000800063f */
[----:B------:R-:W-:Y:S02]  /*02e0*/  USHF.L.U32 UR6, UR6, 0x1, URZ ;  /* 0x0000000106067899 */ /* 0x000fe4000800063f */
[----:B0-----:R-:W-:Y:S02]  /*02f0*/  ULEA UR9, UR9, UR4, 0x18 ;  /* 0x0000000409097291 */ /* 0x001fe4000f8ec03f */
[----:B------:R-:W-:-:S04]  /*0300*/  UIADD3 UR4, -UR5, 0x100000, URZ ;  /* 0x0010000005047890 */ /* 0x000fc8000fffe13f */
[----:B------:R-:W-:Y:S02]  /*0310*/  USHF.L.U32 UR5, UR4, 0xb, URZ ;  /* 0x0000000b04057899 */ /* 0x000fe4000800063f */
[----:B------:R-:W-:Y:S01]  /*0320*/  USHF.L.U32 UR4, UR4, 0x1, URZ ;  /* 0x0000000104047899 */ /* 0x000fe2000800063f */
[----:B------:R-:W0:Y:S11]  /*0330*/  FENCE.VIEW.ASYNC.S ;  /* 0x00000000000073c6 */ /* 0x000e360000000000 */
[----:B0-----:R0:W1:Y:S01]  /*0340*/  SYNCS.EXCH.64 URZ, [UR9], UR4 ;  /* 0x00000004093f75b2 */ /* 0x0010620008000100 */
[----:B------:R0:W2:Y:S01]  /*0350*/  SYNCS.EXCH.64 URZ, [UR9+0x20], UR6 ;  /* 0x00002006093f75b2 */ /* 0x0000a20008000100 */
[----:B------:R0:W3:Y:S01]  /*0360*/  SYNCS.EXCH.64 URZ, [UR9+0x8], UR4 ;  /* 0x00000804093f75b2 */ /* 0x0000e20008000100 */
[----:B------:R0:W4:Y:S01]  /*0370*/  SYNCS.EXCH.64 URZ, [UR9+0x28], UR6 ;  /* 0x00002806093f75b2 */ /* 0x0001220008000100 */
[----:B------:R0:W0:Y:S01]  /*0380*/  SYNCS.EXCH.64 URZ, [UR9+0x10], UR4 ;  /* 0x00001004093f75b2 */ /* 0x0000220008000100 */
[----:B------:R0:W0:Y:S01]  /*0390*/  SYNCS.EXCH.64 URZ, [UR9+0x30], UR6 ;  /* 0x00003006093f75b2 */ /* 0x0000220008000100 */
[----:B------:R0:W0:Y:S01]  /*03a0*/  SYNCS.EXCH.64 URZ, [UR9+0x18], UR4 ;  /* 0x00001804093f75b2 */ /* 0x0000220008000100 */
[----:B------:R0:W0:Y:S01]  /*03b0*/  SYNCS.EXCH.64 URZ, [UR9+0x38], UR6 ;  /* 0x00003806093f75b2 */ /* 0x0000220008000100 */
[----:B------:R-:W-:Y:S01]  /*03c0*/  NOP ;  /* 0x0000000000007918 */ /* 0x000fe20000000000 */
.L_x_2:
[----:B------:R-:W-:Y:S01]  /*03d0*/  LOP3.LUT R2, R2, 0xffffff80, RZ, 0xc0, !PT ;  /* 0xffffff8002027812 */ /* 0x000fe200078ec0ff */
[----:B------:R-:W5:Y:S01]  /*03e0*/  SHFL.IDX PT, R0, R0, RZ, 0x1f ;  /* 0x00001fff00007589 */ /* 0x000f6200000e0000 */
[----:B0-----:R-:W0:Y:S01]  /*03f0*/  S2UR UR9, SR_CTAID.X ;  /* 0x00000000000979c3 */ /* 0x001e220000002500 */
[----:B------:R-:W-:Y:S02]  /*0400*/  SHF.R.S32.HI R8, RZ, 0x1f, R3 ;  /* 0x0000001fff087819 */ /* 0x000fe40000011403 */
[----:B------:R-:W-:Y:S01]  /*0410*/  ELECT P0, URZ, PT ;  /* 0x00000000003f782f */ /* 0x000fe20003800000 */
[----:B------:R-:W-:Y:S01]  /*0420*/  IMAD.IADD R4, R4, 0x1, -R2 ;  /* 0x0000000104047824 */ /* 0x000fe200078e0a02 */
[----:B------:R-:W-:Y:S01]  /*0430*/  ULDC UR4, c[0x0][0x150] ;  /* 0x0000540000047ab9 */ /* 0x000fe20000000800 */
[----:B------:R-:W1:Y:S01]  /*0440*/  S2R R2, SR_CTAID.Y ;  /* 0x0000000000027919 */ /* 0x000e620000002600 */
[----:B------:R-:W-:Y:S01]  /*0450*/  LEA.HI R8, R8, R3, RZ, 0x2 ;  /* 0x0000000308087211 */ /* 0x000fe200078f10ff */
[----:B------:R-:W-:Y:S01]  /*0460*/  NOP ;  /* 0x0000000000007918 */ /* 0x000fe20000000000 */
[----:B------:R-:W-:Y:S01]  /*0470*/  SHF.R.S32.HI R5, RZ, 0x1f, R4 ;  /* 0x0000001fff057819 */ /* 0x000fe20000011404 */
[----:B------:R-:W2:Y:S01]  /*0480*/  LDC R9, c[0x0][0x144] ;  /* 0x00005100ff097b82 */ /* 0x000ea20000000800 */
[----:B------:R-:W-:Y:S01]  /*0490*/  LOP3.LUT R8, R8, 0x3ffffffc, RZ, 0xc0, !PT ;  /* 0x3ffffffc08087812 */ /* 0x000fe200078ec0ff */
[----:B------:R-:W-:Y:S01]  /*04a0*/  NOP ;  /* 0x0000000000007918 */ /* 0x000fe20000000000 */
[----:B------:R-:W-:-:S03]  /*04b0*/  LEA.HI R5, R5, R4, RZ, 0x3 ;  /* 0x0000000405057211 */ /* 0x000fc600078f18ff */
[----:B------:R-:W-:Y:S01]  /*04c0*/  IMAD.IADD R8, R3, 0x1, -R8 ;  /* 0x0000000103087824 */ /* 0x000fe200078e0a08 */
[--C-:B------:R-:W-:Y:S01]  /*04d0*/  SHF.R.S32.HI R6, RZ, 0x3, R5.reuse ;  /* 0x00000003ff067819 */ /* 0x100fe20000011405 */
[----:B------:R-:W3:Y:S01]  /*04e0*/  LDC R11, c[0x0][0x148] ;  /* 0x00005200ff0b7b82 */ /* 0x000ee20000000800 */
[----:B------:R-:W-:-:S04]  /*04f0*/  SHF.R.S32.HI R5, RZ, 0x1f, R5 ;  /* 0x0000001fff057819 */ /* 0x000fc80000011405 */
[----:B------:R-:W-:Y:S02]  /*0500*/  LEA.HI R5, R5, R6, RZ, 0x2 ;  /* 0x0000000605057211 */ /* 0x000fe400078f10ff */
[----:B-----5:R-:W-:Y:S02]  /*0510*/  ISETP.NE.OR P0, PT, R0, RZ, !P0 ;  /* 0x000000ff0000720c */ /* 0x020fe40004705670 */
[----:B0-----:R-:W-:Y:S02]  /*0520*/  I2FP.F32.U32 R0, UR9 ;  /* 0x0000000900007c45 */ /* 0x001fe40008201000 */
[----:B------:R-:W-:-:S03]  /*0530*/  LOP3.LUT R5, R5, 0xfffffffc, RZ, 0xc0, !PT ;  /* 0xfffffffc05057812 */ /* 0x000fc600078ec0ff */
[----:B------:R-:W-:Y:S01]  /*0540*/  FMUL R7, R0, UR4 ;  /* 0x0000000400077c20 */ /* 0x000fe20008400000 */
[----:B------:R-:W-:Y:S01]  /*0550*/  ULDC UR4, c[0x0][0x154] ;  /* 0x0000550000047ab9 */ /* 0x000fe20000000800 */
[----:B------:R-:W-:-:S04]  /*0560*/  IMAD.IADD R5, R6, 0x1, -R5 ;  /* 0x0000000106057824 */ /* 0x000fc800078e0a05 */
[----:B------:R-:W-:Y:S01]  /*0570*/  IMAD R5, R8, 0x4, R5 ;  /* 0x0000000408057824 */ /* 0x000fe200078e0205 */
[----:B------:R-:W0:Y:S01]  /*0580*/  F2I.U32.TRUNC.NTZ R7, R7 ;  /* 0x0000000700077305 */ /* 0x000e22000020f000 */
[----:B------:R-:W-:Y:S01]  /*0590*/  VOTEU.ALL UP0, P0 ;  /* 0x00000000003f7886 */ /* 0x000fe20000000000 */
[----:B------:R-:W-:Y:S01]  /*05a0*/  VOTEU.ALL UP1, P0 ;  /* 0x00000000003f7886 */ /* 0x000fe20000020000 */
[----:B------:R-:W-:-:S03]  /*05b0*/  IMAD.SHL.U32 R0, R5, 0x4, RZ ;  /* 0x0000000405007824 */ /* 0x000fc600078e00ff */
[----:B------:R-:W5:Y:S01]  /*05c0*/  @!UP0 S2UR UR7, SR_CgaCtaId ;  /* 0x00000000000789c3 */ /* 0x000f620000008800 */
[----:B------:R-:W-:Y:S01]  /*05d0*/  @!UP0 UMOV UR6, 0x400 ;  /* 0x0000040000068882 */ /* 0x000fe20000000000 */
[----:B------:R-:W-:Y:S02]  /*05e0*/  LOP3.LUT R10, R5, 0xc, R0, 0x78, !PT ;  /* 0x0000000c050a7812 */ /* 0x000fe400078e7800 */
[----:B-1----:R-:W-:Y:S02]  /*05f0*/  I2FP.F32.U32 R5, R2 ;  /* 0x0000000200057245 */ /* 0x002fe40000201000 */
[----:B------:R-:W-:Y:S01]  /*0600*/  SHF.R.S32.HI R0, RZ, 0x1f, R10 ;  /* 0x0000001fff007819 */ /* 0x000fe2000001140a */
[----:B------:R1:W-:Y:S01]  /*0610*/  STL [R1+0x74], R10 ;  /* 0x0000740a01007387 */ /* 0x0003e20000100800 */
[----:B0-----:R-:W-:Y:S02]  /*0620*/  IMAD.MOV R6, RZ, RZ, -R7 ;  /* 0x000000ffff067224 */ /* 0x001fe400078e0a07 */
[----:B------:R-:W-:Y:S01]  /*0630*/  FMUL R8, R5, UR4 ;  /* 0x0000000405087c20 */ /* 0x000fe20008400000 */
[----:B------:R-:W-:Y:S01]  /*0640*/  LEA.HI R5, R0, R10, RZ, 0x3 ;  /* 0x0000000a00057211 */ /* 0x000fe200078f18ff */
[----:B------:R-:W-:Y:S01]  /*0650*/  UMOV UR4, 0x20 ;  /* 0x0000002000047882 */ /* 0x000fe20000000000 */
[----:B--2---:R-:W-:Y:S01]  /*0660*/  IMAD R0, R9, R6, UR9 ;  /* 0x0000000909007e24 */ /* 0x004fe2000f8e0206 */
[----:B------:R-:W-:-:S04]  /*0670*/  @!UP0 UIADD3 UR4, -UR4, 0x100000, URZ ;  /* 0x0010000004048890 */ /* 0x000fc8000fffe13f */
[----:B------:R-:W-:Y:S02]  /*0680*/  @!UP0 USHF.L.U32 UR5, UR4, 0xb, URZ ;  /* 0x0000000b04058899 */ /* 0x000fe4000800063f */
[----:B------:R-:W-:Y:S01]  /*0690*/  @!UP0 USHF.L.U32 UR4, UR4, 0x1, URZ ;  /* 0x0000000104048899 */ /* 0x000fe2000800063f */
[----:B------:R-:W-:Y:S01]  /*06a0*/  LOP3.LUT R6, R5, 0xfffffff8, RZ, 0xc0, !PT ;  /* 0xfffffff805067812 */ /* 0x000fe200078ec0ff */
[----:B------:R-:W0:Y:S01]  /*06b0*/  F2I.U32.TRUNC.NTZ R8, R8 ;  /* 0x0000000800087305 */ /* 0x000e22000020f000 */
[----:B------:R-:W2:Y:S03]  /*06c0*/  LDC R9, c[0x0][0x140] ;  /* 0x00005000ff097b82 */ /* 0x000ea60000000800 */
[----:B------:R-:W-:Y:S01]  /*06d0*/  IMAD.IADD R7, R10, 0x1, -R6 ;  /* 0x000000010a077824 */ /* 0x000fe200078e0a06 */
[----:B-----5:R-:W-:-:S04]  /*06e0*/  @!UP0 ULEA UR6, UR7, UR6, 0x18 ;  /* 0x0000000607068291 */ /* 0x020fc8000f8ec03f */
[----:B------:R-:W-:Y:S01]  /*06f0*/  ISETP.NE.AND P2, PT, R7, R0, PT ;  /* 0x000000000700720c */ /* 0x000fe20003f45270 */
[----:B------:R-:W-:Y:S01]  /*0700*/  VOTEU.ALL UP0, P0 ;  /* 0x00000000003f7886 */ /* 0x000fe20000000000 */
[----:B------:R-:W-:Y:S01]  /*0710*/  LOP3.LUT P0, RZ, R4, 0x7, RZ, 0xc0, !PT ;  /* 0x0000000704ff7812 */ /* 0x000fe2000780c0ff */
[----:B------:R-:W-:Y:S02]  /*0720*/  IMAD.MOV.U32 R4, RZ, RZ, 0x1 ;  /* 0x00000001ff047424 */ /* 0x000fe400078e00ff */
[----:B0-----:R-:W-:Y:S01]  /*0730*/  IMAD.MOV R12, RZ, RZ, -R8 ;  /* 0x000000ffff0c7224 */ /* 0x001fe200078e0a08 */
[----:B------:R-:W-:-:S03]  /*0740*/  ISETP.LT.U32.AND P0, PT, R10, 0x8, !P0 ;  /* 0x000000080a00780c */ /* 0x000fc60004701070 */
[----:B---3--:R-:W-:Y:S01]  /*0750*/  IMAD R6, R11, R12, R2 ;  /* 0x0000000c0b067224 */ /* 0x008fe200078e0202 */
[----:B------:R-:W0:Y:S02]  /*0760*/  FENCE.VIEW.ASYNC.S ;  /* 0x00000000000073c6 */ /* 0x000e240000000000 */
[----:B0-----:R1:W0:Y:S01]  /*0770*/  @!UP0 SYNCS.EXCH.64 URZ, [UR6+0x50], UR4 ;  /* 0x00005004063f85b2 */ /* 0x0012220008000100 */
[----:B------:R-:W-:Y:S02]  /*0780*/  @P2 SHF.R.S32.HI R5, RZ, 0x3, R5 ;  /* 0x00000003ff052819 */ /* 0x000fe40000011405 */
[----:B--2---:R-:W-:Y:S02]  /*0790*/  ISETP.EQ.U32.AND P4, PT, R9, 0x1, PT ;  /* 0x000000010900780c */ /* 0x004fe40003f82070 */
[----:B------:R-:W-:Y:S02]  /*07a0*/  @P2 ISETP.NE.AND P3, PT, R5, R6, PT ;  /* 0x000000060500220c */ /* 0x000fe40003f65270 */
[----:B------:R-:W-:-:S02]  /*07b0*/  SEL R5, RZ, 0x1, !P0 ;  /* 0x00000001ff057807 */ /* 0x000fc40004000000 */
[----:B------:R-:W-:-:S04]  /*07c0*/  @P2 SEL R4, RZ, 0x1, P3 ;  /* 0x00000001ff042807 */ /* 0x000fc80001800000 */
[----:B------:R-:W-:Y:S01]  /*07d0*/  LOP3.LUT R4, R4, R5, RZ, 0xc0, !PT ;  /* 0x0000000504047212 */ /* 0x000fe200078ec0ff */
[----:B------:R1:W2:Y:S01]  /*07e0*/  @!UP1 SYNCS.EXCH.64 URZ, [UR6+0x58], UR4 ;  /* 0x00005804063f95b2 */ /* 0x0002a20008000100 */
[----:B------:R-:W-:-:S03]  /*07f0*/  NOP ;  /* 0x0000000000007918 */ /* 0x000fc60000000000 */
[----:B------:R1:W-:Y:S01]  /*0800*/  STL [R1+0x70], R4 ;  /* 0x0000700401007387 */ /* 0x0003e20000100800 */
[----:B0-----:R-:W-:Y:S05]  /*0810*/  @!P4 BRA `(.L_x_3) ;  /* 0x000000000008c947 */ /* 0x001fea0003800000 */
[----:B--2-4-:R-:W-:Y:S01]  /*0820*/  UCGABAR_ARV ;  /* 0x00000000000079c7 */ /* 0x014fe20008000000 */
[----:B------:R-:W-:Y:S05]  /*0830*/  BRA `(.L_x_4) ;  /* 0x0000000000047947 */ /* 0x000fea0003800000 */
.L_x_3:
[----:B--2-4-:R-:W-:Y:S01]  /*0840*/  NOP ;  /* 0x0000000000007918 */ /* 0x014fe20000000000 */
.L_x_4:
[----:B------:R-:W0:Y:S01]  /*0850*/  LDC R3, c[0x0][0x65c] ;  /* 0x00019700ff037b82 */ /* 0x000e220000000800 */
[----:B-1----:R-:W-:Y:S02]  /*0860*/  IMAD.U32 R4, RZ, RZ, UR9 ;  /* 0x00000009ff047e24 */ /* 0x002fe4000f8e00ff */
[----:B------:R-:W-:Y:S01]  /*0870*/  IMAD.MOV.U32 R5, RZ, RZ, RZ ;  /* 0x000000ffff057224 */ /* 0x000fe200078e00ff */
[----:B0-----:R-:W-:-:S13]  /*0880*/  ISETP.NE.AND P2, PT, R3, 0x1, PT ;  /* 0x000000010300780c */ /* 0x001fda0003f45270 */
[----:B------:R-:W0:Y:S01]  /*0890*/  @P2 LDC R7, c[0x0][0x10] ;  /* 0x00000400ff072b82 */ /* 0x000e220000000800 */
[----:B------:R-:W-:Y:S02]  /*08a0*/  @P2 IMAD.MOV.U32 R3, RZ, RZ, RZ ;  /* 0x000000ffff032224 */ /* 0x000fe400078e00ff */
[----:B------:R-:W-:-:S05]  /*08b0*/  @P2 IMAD.MOV.U32 R13, RZ, RZ, RZ ;  /* 0x000000ffff0d2224 */ /* 0x000fca00078e00ff */
[----:B------:R-:W1:Y:S01]  /*08c0*/  @!P2 LDC R9, c[0x0][0xc] ;  /* 0x00000300ff09ab82 */ /* 0x000e620000000800 */
[----:B0-----:R-:W-:-:S04]  /*08d0*/  @P2 IMAD.WIDE.U32 R6, R7, UR9, R2 ;  /* 0x0000000907062c25 */ /* 0x001fc8000f8e0002 */
[----:B------:R-:W-:Y:S02]  /*08e0*/  @P2 IMAD.MOV.U32 R19, RZ, RZ, R6 ;  /* 0x000000ffff132224 */ /* 0x000fe400078e0006 */
[----:B------:R-:W-:Y:S02]  /*08f0*/  @P2 IMAD.IADD R23, R7, 0x1, R13 ;  /* 0x0000000107172824 */ /* 0x000fe400078e020d */
[----:B-1----:R-:W-:-:S04]  /*0900*/  @!P2 IMAD.WIDE.U32 R4, R2, R9, R4 ;  /* 0x000000090204a225 */ /* 0x002fc800078e0004 */
[----:B------:R-:W-:Y:S02]  /*0910*/  @!P2 IMAD.MOV.U32 R19, RZ, RZ, R4 ;  /* 0x000000ffff13a224 */ /* 0x000fe400078e0004 */
[----:B------:R-:W-:-:S03]  /*0920*/  @!P2 IMAD.MOV.U32 R23, RZ, RZ, R5 ;  /* 0x000000ffff17a224 */ /* 0x000fc600078e0005 */
[----:B------:R0:W-:Y:S04]  /*0930*/  STL [R1+0x7c], R19 ;  /* 0x00007c1301007387 */ /* 0x0001e80000100800 */
[----:B------:R0:W-:Y:S01]  /*0940*/  STL [R1+0x78], R23 ;  /* 0x0000781701007387 */ /* 0x0001e20000100800 */
[----:B------:R-:W-:Y:S05]  /*0950*/  @!P4 BRA `(.L_x_5) ;  /* 0x00000000000cc947 */ /* 0x000fea0003800000 */
[----:B------:R-:W-:Y:S01]  /*0960*/  UCGABAR_WAIT ;  /* 0x0000000000007dc7 */ /* 0x000fe20008000000 */
[----:B------:R-:W-:Y:S01]  /*0970*/  CCTL.IVALL ;  /* 0x00000000ff00798f */ /* 0x000fe20002000000 */
[----:B------:R-:W-:Y:S05]  /*0980*/  BRA `(.L_x_6) ;  /* 0x0000000000047947 */ /* 0x000fea0003800000 */
.L_x_5:
[----:B------:R-:W-:Y:S06]  /*0990*/  BAR.SYNC.DEFER_BLOCKING 0x0 ;  /* 0x0000000000007b1d */ /* 0x000fec0000010000 */
.L_x_6:
[----:B------:R-:W-:Y:S05]  /*09a0*/  @!P1 BRA `(.L_x_7) ;  /* 0x000000e000f09947 */ /* 0x000fea0003800000 */
[----:B------:R-:W-:-:S06]  /*09b0*/  UISETP.GT.U32.AND UP0, UPT, UR10, 0x1, UPT ;  /* 0x000000010a00788c */ /* 0x000fcc000bf04070 */
[----:B------:R-:W-:-:S13]  /*09c0*/  PLOP3.LUT P0, PT, PT, PT, UP0, 0x80, 0x0 ;  /* 0x000000000000781c */ /* 0x000fda0003f0f008 */
[----:B------:R-:W-:Y:S05]  /*09d0*/  @P0 EXIT ;  /* 0x000000000000094d */ /* 0x000fea0003800000 */
[----:B------:R-:W-:Y:S01]  /*09e0*/  IMAD.MOV.U32 R6, RZ, RZ, -0x1 ;  /* 0xffffffffff067424 */ /* 0x000fe200078e00ff */
[----:B------:R-:W-:Y:S01]  /*09f0*/  ULDC.64 UR4, c[0x0][0x650] ;  /* 0x0001940000047ab9 */ /* 0x000fe20000000a00 */
[----:B------:R-:W-:Y:S01]  /*0a00*/  IMAD.MOV.U32 R5, RZ, RZ, -0x1 ;  /* 0xffffffffff057424 */ /* 0x000fe200078e00ff */
[----:B------:R-:W-:Y:S01]  /*0a10*/  ISETP.GE.U32.AND P0, PT, R19, UR4, PT ;  /* 0x0000000413007c0c */ /* 0x000fe2000bf06070 */
[----:B------:R-:W-:Y:S01]  /*0a20*/  UMOV UR22, 0xffffffff ;  /* 0xffffffff00167882 */ /* 0x000fe20000000000 */
[----:B------:R1:W-:Y:S01]  /*0a30*/  STL [R1+0x84], R6 ;  /* 0x0000840601007387 */ /* 0x0003e20000100800 */
[----:B------:R-:W-:Y:S02]  /*0a40*/  PRMT R4, RZ, 0x7610, R4 ;  /* 0x00007610ff047816 */ /* 0x000fe40000000004 */
[----:B------:R-:W-:Y:S01]  /*0a50*/  ISETP.GE.U32.AND.EX P0, PT, R23, UR5, PT, P0 ;  /* 0x0000000517007c0c */ /* 0x000fe2000bf06100 */
[----:B------:R1:W-:-:S12]  /*0a60*/  STL [R1+0x80], R5 ;  /* 0x0000800501007387 */ /* 0x0003d80000100800 */
[----:B-1----:R-:W-:Y:S05]  /*0a70*/  @P0 BRA `(.L_x_8) ;  /* 0x0000000400380947 */ /* 0x002fea0003800000 */
[----:B------:R-:W1:Y:S01]  /*0a80*/  LDC.64 R14, c[0x0][0x628] ;  /* 0x00018a00ff0e7b82 */ /* 0x000e620000000a00 */
[----:B------:R-:W-:Y:S02]  /*0a90*/  IMAD.MOV.U32 R4, RZ, RZ, R19 ;  /* 0x000000ffff047224 */ /* 0x000fe400078e0013 */
[----:B------:R-:W-:-:S05]  /*0aa0*/  IMAD.MOV.U32 R5, RZ, RZ, R23 ;  /* 0x000000ffff057224 */ /* 0x000fca00078e0017 */
[----:B------:R-:W2:Y:S08]  /*0ab0*/  LDC R10, c[0x0][0x630] ;  /* 0x00018c00ff0a7b82 */ /* 0x000eb00000000800 */
[----:B------:R-:W3:Y:S01]  /*0ac0*/  LDC.64 R16, c[0x0][0x620] ;  /* 0x00018800ff107b82 */ /* 0x000ee20000000a00 */
[----:B-1----:R-:W-:-:S04]  /*0ad0*/  ISETP.NE.U32.AND P0, PT, R14, RZ, PT ;  /* 0x000000ff0e00720c */ /* 0x002fc80003f05070 */
[----:B------:R-:W-:-:S13]  /*0ae0*/  ISETP.NE.AND.EX P0, PT, R15, RZ, PT, P0 ;  /* 0x000000ff0f00720c */ /* 0x000fda0003f05300 */
[----:B--23--:R-:W-:Y:S05]  /*0af0*/  @!P0 BRA `(.L_x_9) ;  /* 0x0000000000288947 */ /* 0x00cfea0003800000 */
[----:B------:R-:W1:Y:S02]  /*0b00*/  LDC R9, c[0x0][0x634] ;  /* 0x00018d00ff097b82 */ /* 0x000e640000000800 */
[----:B-1----:R-:W-:-:S05]  /*0b10*/  IADD3 R9, P0, R19, R9, RZ ;  /* 0x0000000913097210 */ /* 0x002fca0007f1e0ff */
[----:B------:R-:W-:-:S04]  /*0b20*/  IMAD.X R13, RZ, RZ, R23, P0 ;  /* 0x000000ffff0d7224 */ /* 0x000fc800000e0617 */
[----:B------:R-:W-:-:S04]  /*0b30*/  IMAD.WIDE.U32 R4, R13, R14, RZ ;  /* 0x0000000e0d047225 */ /* 0x000fc800078e00ff */
[----:B------:R-:W-:-:S04]  /*0b40*/  IMAD.WIDE.U32 R6, P0, R9, R15, R4 ;  /* 0x0000000f09067225 */ /* 0x000fc80007800004 */
[----:B------:R-:W-:-:S04]  /*0b50*/  IMAD.WIDE.U32 R4, R9, R14, RZ ;  /* 0x0000000e09047225 */ /* 0x000fc800078e00ff */
[----:B------:R-:W-:Y:S01]  /*0b60*/  IMAD.X R9, RZ, RZ, RZ, P0 ;  /* 0x000000ffff097224 */ /* 0x000fe200000e06ff */
[----:B------:R-:W-:Y:S01]  /*0b70*/  IADD3 RZ, P0, R5, R6, RZ ;  /* 0x0000000605ff7210 */ /* 0x000fe20007f1e0ff */
[----:B------:R-:W-:-:S04]  /*0b80*/  IMAD.MOV.U32 R8, RZ, RZ, R7 ;  /* 0x000000ffff087224 */ /* 0x000fc800078e0007 */
[----:B------:R-:W-:-:S08]  /*0b90*/  IMAD.WIDE.U32.X R4, R13, R15, R8, P0 ;  /* 0x0000000f0d047225 */ /* 0x000fd000000e0408 */
.L_x_9:
[----:B------:R-:W1:Y:S01]  /*0ba0*/  LDC.64 R20, c[0x0][0x640] ;  /* 0x00019000ff147b82 */ /* 0x000e620000000a00 */
[-C--:B------:R-:W-:Y:S01]  /*0bb0*/  SHF.R.U64 R22, R4, R10.reuse, R5 ;  /* 0x0000000a04167219 */ /* 0x080fe20000001205 */
[----:B------:R-:W-:Y:S01]  /*0bc0*/  IMAD.MOV.U32 R4, RZ, RZ, R19 ;  /* 0x000000ffff047224 */ /* 0x000fe200078e0013 */
[----:B------:R-:W-:Y:S01]  /*0bd0*/  SHF.R.U32.HI R3, RZ, R10, R5 ;  /* 0x0000000aff037219 */ /* 0x000fe20000011605 */
[----:B------:R-:W-:Y:S01]  /*0be0*/  IMAD.MOV.U32 R5, RZ, RZ, R23 ;  /* 0x000000ffff057224 */ /* 0x000fe200078e0017 */
[----:B------:R-:W-:Y:S01]  /*0bf0*/  IADD3 R7, P0, RZ, -R22, RZ ;  /* 0x80000016ff077210 */ /* 0x000fe20007f1e0ff */
[----:B0-----:R-:W-:Y:S02]  /*0c00*/  IMAD R23, R11, R12, R2 ;  /* 0x0000000c0b177224 */ /* 0x001fe400078e0202 */
[----:B------:R-:W0:Y:S01]  /*0c10*/  LDC R8, c[0x0][0x618] ;  /* 0x00018600ff087b82 */ /* 0x000e220000000800 */
[----:B------:R-:W-:Y:S02]  /*0c20*/  IMAD.MOV.U32 R11, RZ, RZ, 0x1 ;  /* 0x00000001ff0b7424 */ /* 0x000fe400078e00ff */
[----:B------:R-:W-:-:S02]  /*0c30*/  IMAD.X R3, RZ, RZ, ~R3, P0 ;  /* 0x000000ffff037224 */ /* 0x000fc400000e0e03 */
[----:B------:R-:W-:-:S03]  /*0c40*/  IMAD.WIDE.U32 R4, R7, R16, R4 ;  /* 0x0000001007047225 */ /* 0x000fc600078e0004 */
[----:B------:R-:W2:Y:S01]  /*0c50*/  LDC R14, c[0x0][0x608] ;  /* 0x00018200ff0e7b82 */ /* 0x000ea20000000800 */
[----:B------:R-:W-:-:S04]  /*0c60*/  IMAD R6, R3, R16, RZ ;  /* 0x0000001003067224 */ /* 0x000fc800078e02ff */
[----:B------:R-:W-:-:S03]  /*0c70*/  IMAD R3, R7, R17, R6 ;  /* 0x0000001107037224 */ /* 0x000fc600078e0206 */
[----:B------:R-:W3:Y:S01]  /*0c80*/  LDC R18, c[0x0][0x658] ;  /* 0x00019600ff127b82 */ /* 0x000ee20000000800 */
[----:B------:R-:W-:Y:S01]  /*0c90*/  IMAD.IADD R3, R5, 0x1, R3 ;  /* 0x0000000105037824 */ /* 0x000fe200078e0203 */
[----:B-1----:R-:W-:Y:S01]  /*0ca0*/  ISETP.NE.U32.AND P0, PT, R20, RZ, PT ;  /* 0x000000ff1400720c */ /* 0x002fe20003f05070 */
[----:B------:R-:W-:-:S03]  /*0cb0*/  IMAD.MOV.U32 R5, RZ, RZ, -0x1 ;  /* 0xffffffffff057424 */ /* 0x000fc600078e00ff */
[----:B------:R-:W-:Y:S02]  /*0cc0*/  ISETP.NE.AND.EX P0, PT, R21, RZ, PT, P0 ;  /* 0x000000ff1500720c */ /* 0x000fe40003f05300 */
[----:B------:R-:W1:Y:S01]  /*0cd0*/  LDC R13, c[0x0][0x600] ;  /* 0x00018000ff0d7b82 */ /* 0x000e620000000800 */
[-CC-:B0-----:R-:W-:Y:S02]  /*0ce0*/  SHF.R.U64 R10, R4, R8.reuse, R3.reuse ;  /* 0x00000008040a7219 */ /* 0x181fe40000001203 */
[----:B------:R-:W-:-:S05]  /*0cf0*/  SHF.R.U32.HI R3, RZ, R8, R3 ;  /* 0x00000008ff037219 */ /* 0x000fca0000011603 */
[----:B------:R-:W0:Y:S01]  /*0d00*/  LDC R15, c[0x0][0x648] ;  /* 0x00019200ff0f7b82 */ /* 0x000e220000000800 */
[-CC-:B--2---:R-:W-:Y:S02]  /*0d10*/  SHF.R.U64 R19, R10, R14.reuse, R3.reuse ;  /* 0x0000000e0a137219 */ /* 0x184fe40000001203 */
[----:B------:R-:W-:-:S05]  /*0d20*/  SHF.R.U32.HI R3, RZ, R14, R3 ;  /* 0x0000000eff037219 */ /* 0x000fca0000011603 */
[----:B------:R-:W2:Y:S01]  /*0d30*/  LDC R17, c[0x0][0x638] ;  /* 0x00018e00ff117b82 */ /* 0x000ea20000000800 */
[-C--:B---3--:R-:W-:Y:S02]  /*0d40*/  SHF.L.U32 R2, R5, R18.reuse, RZ ;  /* 0x0000001205027219 */ /* 0x088fe400000006ff */
[--C-:B------:R-:W-:Y:S02]  /*0d50*/  SHF.R.U64 R12, R19, R18, R3.reuse ;  /* 0x00000012130c7219 */ /* 0x100fe40000001203 */
[----:B------:R-:W-:Y:S02]  /*0d60*/  LOP3.LUT R8, RZ, R2, RZ, 0x33, !PT ;  /* 0x00000002ff087212 */ /* 0x000fe400078e33ff */
[----:B------:R-:W-:Y:S01]  /*0d70*/  SHF.R.U32.HI R3, RZ, R18, R3 ;  /* 0x00000012ff037219 */ /* 0x000fe20000011603 */
[----:B------:R-:W3:Y:S01]  /*0d80*/  LDC R16, c[0x0][0x610] ;  /* 0x00018400ff107b82 */ /* 0x000ee20000000800 */
[----:B------:R-:W-:Y:S01]  /*0d90*/  IMAD.MOV.U32 R2, RZ, RZ, R12 ;  /* 0x000000ffff027224 */ /* 0x000fe200078e000c */
[----:B------:R-:W-:Y:S06]  /*0da0*/  @!P0 BRA `(.L_x_10) ;  /* 0x0000000000288947 */ /* 0x000fec0003800000 */
[----:B------:R-:W4:Y:S02]  /*0db0*/  LDC R7, c[0x0][0x64c] ;  /* 0x00019300ff077b82 */ /* 0x000f240000000800 */
[----:B----4-:R-:W-:-:S05]  /*0dc0*/  IADD3 R7, P0, R12, R7, RZ ;  /* 0x000000070c077210 */ /* 0x010fca0007f1e0ff */
        /* <DEDUP_REMOVED lines=8> */
.L_x_10:
[----:B0-----:R-:W-:Y:S01]  /*0e50*/  SHF.R.U64 R4, R2, R15, R3 ;  /* 0x0000000f02047219 */ /* 0x001fe20000001203 */
[----:B-1----:R-:W-:Y:S01]  /*0e60*/  VIADD R5, R13, 0xffffffff ;  /* 0xffffffff0d057836 */ /* 0x002fe20000000000 */
[----:B------:R-:W-:Y:S02]  /*0e70*/  SHF.L.U32 R2, R11, R18, RZ ;  /* 0x000000120b027219 */ /* 0x000fe400000006ff */
[----:B------:R-:W-:Y:S01]  /*0e80*/  LOP3.LUT R3, R19, R8, RZ, 0xc0, !PT ;  /* 0x0000000813037212 */ /* 0x000fe200078ec0ff */
[----:B------:R-:W-:Y:S01]  /*0e90*/  IMAD.MOV R6, RZ, RZ, -R4 ;  /* 0x000000ffff067224 */ /* 0x000fe200078e0a04 */
[----:B------:R-:W-:Y:S02]  /*0ea0*/  SEL R0, R0, R23, !P2 ;  /* 0x0000001700007207 */ /* 0x000fe40005000000 */
[----:B------:R-:W-:Y:S01]  /*0eb0*/  LOP3.LUT R5, R10, R5, RZ, 0xc0, !PT ;  /* 0x000000050a057212 */ /* 0x000fe200078ec0ff */
[----:B------:R-:W-:Y:S01]  /*0ec0*/  IMAD R3, R2, R4, R3 ;  /* 0x0000000402037224 */ /* 0x000fe200078e0203 */
[----:B------:R-:W-:Y:S01]  /*0ed0*/  R2UR UR22, R22 ;  /* 0x00000000161672ca */ /* 0x000fe200000e0000 */
[----:B--2---:R-:W-:-:S02]  /*0ee0*/  IMAD R2, R6, R17, R12 ;  /* 0x0000001106027224 */ /* 0x004fc400078e020c */
[----:B---3--:R-:W-:Y:S02]  /*0ef0*/  IMAD R0, R3, R16, R0 ;  /* 0x0000001003007224 */ /* 0x008fe400078e0200 */
[----:B------:R-:W-:Y:S02]  /*0f00*/  IMAD R3, R2, R13, R5 ;  /* 0x0000000d02037224 */ /* 0x000fe400078e0205 */
[----:B------:R-:W-:-:S03]  /*0f10*/  IMAD.MOV.U32 R4, RZ, RZ, 0x1 ;  /* 0x00000001ff047424 */ /* 0x000fc600078e00ff */
[----:B------:R-:W-:Y:S02]  /*0f20*/  SEL R2, R3, R0, !P2 ;  /* 0x0000000003027207 */ /* 0x000fe40005000000 */
[----:B------:R-:W-:-:S03]  /*0f30*/  SEL R0, R0, R3, !P2 ;  /* 0x0000000300007207 */ /* 0x000fc60005000000 */
[----:B------:R1:W-:Y:S04]  /*0f40*/  STL [R1+0x80], R2 ;  /* 0x0000800201007387 */ /* 0x0003e80000100800 */
[----:B------:R1:W-:Y:S02]  /*0f50*/  STL [R1+0x84], R0 ;  /* 0x0000840001007387 */ /* 0x0003e40000100800 */
.L_x_8:
[----:B------:R-:W-:-:S08]  /*0f60*/  NOP ;  /* 0x0000000000007918 */ /* 0x000fd00000000000 */
[----:B------:R-:W2:Y:S02]  /*0f70*/  USETMAXREG.TRY_ALLOC.CTAPOOL UP0, 0xe8 ;  /* 0x000000e8000079c8 */ /* 0x000ea40008000600 */
[----:B--2---:R-:W-:-:S13]  /*0f80*/  PLOP3.LUT P0, PT, PT, PT, UP0, 0x80, 0x0 ;  /* 0x000000000000781c */ /* 0x004fda0003f0f008 */
[----:B------:R-:W-:Y:S05]  /*0f90*/  @!P0 BRA `(.L_x_8) ;  /* 0xfffffffc00f08947 */ /* 0x000fea000383ffff */
[----:B------:R-:W-:Y:S01]  /*0fa0*/  ULDC.64 UR4, c[0x0][0x598] ;  /* 0x0001660000047ab9 */ /* 0x000fe20000000a00 */
[----:B------:R-:W-:Y:S01]  /*0fb0*/  ULDC.64 UR18, c[0x0][0x208] ;  /* 0x0000820000127ab9 */ /* 0x000fe20000000a00 */
[----:B------:R-:W-:-:S04]  /*0fc0*/  ISETP.NE.U32.AND P0, PT, RZ, UR4, PT ;  /* 0x00000004ff007c0c */ /* 0x000fc8000bf05070 */
[----:B------:R-:W-:-:S13]  /*0fd0*/  ISETP.NE.AND.EX P0, PT, RZ, UR5, PT, P0 ;  /* 0x00000005ff007c0c */ /* 0x000fda000bf05300 */
[----:B------:R-:W-:Y:S05]  /*0fe0*/  @!P0 BRA `(.L_x_11) ;  /* 0x0000000000208947 */ /* 0x000fea0003800000 */
[----:B-1----:R-:W1:Y:S02]  /*0ff0*/  LDC.64 R2, c[0x0][0x598] ;  /* 0x00016600ff027b82 */ /* 0x002e640000000a00 */
[----:B-1----:R-:W2:Y:S02]  /*1000*/  LDG.E.64 R2, desc[UR18][R2.64] ;  /* 0x0000001202027981 */ /* 0x002ea4000c1e1b00 */
[----:B--2---:R-:W-:-:S04]  /*1010*/  ISETP.NE.U32.AND P0, PT, R2, RZ, PT ;  /* 0x000000ff0200720c */ /* 0x004fc80003f05070 */
[----:B------:R-:W-:-:S13]  /*1020*/  ISETP.NE.AND.EX P0, PT, R3, RZ, PT, P0 ;  /* 0x000000ff0300720c */ /* 0x000fda0003f05300 */
[----:B------:R-:W-:Y:S05]  /*1030*/  @!P0 BRA `(.L_x_11) ;  /* 0x00000000000c8947 */ /* 0x000fea0003800000 */
[----:B------:R-:W2:Y:S02]  /*1040*/  LD.E R2, desc[UR18][R2.64] ;  /* 0x0000001202027980 */ /* 0x000ea4000c101900 */
[----:B--2---:R-:W-:Y:S01]  /*1050*/  R2UR UR20, R2 ;  /* 0x00000000021472ca */ /* 0x004fe200000e0000 */
[----:B------:R-:W-:-:S14]  /*1060*/  BRA `(.L_x_12) ;  /* 0x0000000000247947 */ /* 0x000fdc0003800000 */
.L_x_11:
[----:B------:R-:W-:Y:S02]  /*1070*/  ULDC.64 UR4, c[0x0][0x588] ;  /* 0x0001620000047ab9 */ /* 0x000fe40000000a00 */
[----:B------:R-:W-:-:S04]  /*1080*/  ISETP.NE.U32.AND P0, PT, RZ, UR4, PT ;  /* 0x00000004ff007c0c */ /* 0x000fc8000bf05070 */
[----:B------:R-:W-:-:S13]  /*1090*/  ISETP.NE.AND.EX P0, PT, RZ, UR5, PT, P0 ;  /* 0x00000005ff007c0c */ /* 0x000fda000bf05300 */
[----:B------:R-:W-:Y:S05]  /*10a0*/  @!P0 BRA `(.L_x_13) ;  /* 0x0000000000108947 */ /* 0x000fea0003800000 */
[----:B-1----:R-:W1:Y:S02]  /*10b0*/  LDC.64 R2, c[0x0][0x588] ;  /* 0x00016200ff027b82 */ /* 0x002e640000000a00 */
[----:B-1----:R-:W2:Y:S02]  /*10c0*/  LDG.E R2, desc[UR18][R2.64] ;  /* 0x0000001202027981 */ /* 0x002ea4000c1e1900 */
[----:B--2---:R-:W-:Y:S01]  /*10d0*/  R2UR UR20, R2 ;  /* 0x00000000021472ca */ /* 0x004fe200000e0000 */
[----:B------:R-:W-:-:S14]  /*10e0*/  BRA `(.L_x_12) ;  /* 0x0000000000047947 */ /* 0x000fdc0003800000 */
.L_x_13:
[----:B------:R-:W-:-:S05]  /*10f0*/  ULDC UR20, c[0x0][0x580] ;  /* 0x0001600000147ab9 */ /* 0x000fca0000000800 */
.L_x_12:
[----:B------:R-:W-:Y:S02]  /*1100*/  ULDC.64 UR4, c[0x0][0x5a0] ;  /* 0x0001680000047ab9 */ /* 0x000fe40000000a00 */
        /* <DEDUP_REMOVED lines=11> */
.L_x_14:
        /* <DEDUP_REMOVED lines=8> */
.L_x_16:
[----:B------:R-:W-:-:S05]  /*1240*/  ULDC UR21, c[0x0][0x584] ;  /* 0x0001610000157ab9 */ /* 0x000fca0000000800 */
.L_x_15:
[----:B------:R-:W-:-:S13]  /*1250*/  LOP3.LUT P0, RZ, R4, 0xff, RZ, 0xc0, !PT ;  /* 0x000000ff04ff7812 */ /* 0x000fda000780c0ff */
[----:B------:R-:W-:Y:S05]  /*1260*/  @!P0 EXIT ;  /* 0x000000000000894d */ /* 0x000fea0003800000 */
[----:B------:R-:W-:Y:S01]  /*1270*/  ULDC UR4, c[0x0][0x28c] ;  /* 0x0000a30000047ab9 */ /* 0x000fe20000000800 */
[----:B------:R-:W-:Y:S02]  /*1280*/  ULOP3.LUT UR23, UR13, 0x1, URZ, 0xfc, !UPT ;  /* 0x000000010d177892 */ /* 0x000fe4000f8efc3f */
[----:B------:R-:W-:-:S04]  /*1290*/  UIADD3 UR4, UR4, 0x7f, URZ ;  /* 0x0000007f04047890 */ /* 0x000fc8000fffe03f */
[----:B------:R-:W-:-:S04]  /*12a0*/  USHF.R.S32.HI UR5, URZ, 0x1f, UR4 ;  /* 0x0000001f3f057899 */ /* 0x000fc80008011404 */
[----:B------:R-:W-:-:S03]  /*12b0*/  ULEA.HI UR5, UR5, UR4, URZ, 0x7 ;  /* 0x0000000405057291 */ /* 0x000fc6000f8f383f */
[----:B------:R-:W-:Y:S01]  /*12c0*/  UMOV UR4, URZ ;  /* 0x0000003f00047c82 */ /* 0x000fe20008000000 */
[----:B------:R-:W-:-:S03]  /*12d0*/  USHF.R.S32.HI UR12, URZ, 0x7, UR5 ;  /* 0x000000073f0c7899 */ /* 0x000fc60008011405 */
[----:B------:R-:W-:-:S09]  /*12e0*/  UMOV UR5, URZ ;  /* 0x0000003f00057c82 */ /* 0x000fd20008000000 */
.L_x_297:
[----:B-1----:R-:W1:Y:S01]  /*12f0*/  S2R R0, SR_TID.X ;  /* 0x0000000000007919 */ /* 0x002e620000002100 */
[----:B--2---:R-:W2:Y:S01]  /*1300*/  S2UR UR11, SR_CgaCtaId ;  /* 0x00000000000b79c3 */ /* 0x004ea20000008800 */
[----:B------:R-:W-:Y:S01]  /*1310*/  UMOV UR14, 0x400 ;  /* 0x00000400000e7882 */ /* 0x000fe20000000000 */
[----:B------:R-:W-:Y:S01]  /*1320*/  UMOV UR6, URZ ;  /* 0x0000003f00067c82 */ /* 0x000fe20008000000 */
[----:B------:R-:W-:Y:S01]  /*1330*/  STL [R1+0x6c], RZ ;  /* 0x00006cff01007387 */ /* 0x000fe20000100800 */
[----:B------:R-:W-:Y:S01]  /*1340*/  UMOV UR7, URZ ;  /* 0x0000003f00077c82 */ /* 0x000fe20008000000 */
[----:B------:R-:W-:Y:S01]  /*1350*/  UMOV UR8, URZ ;  /* 0x0000003f00087c82 */ /* 0x000fe20008000000 */
[----:B------:R-:W-:Y:S01]  /*1360*/  UMOV UR16, UR5 ;  /* 0x0000000500107c82 */ /* 0x000fe20008000000 */
[----:B------:R-:W-:Y:S01]  /*1370*/  STL [R1+0x68], RZ ;  /* 0x000068ff01007387 */ /* 0x000fe20000100800 */
[----:B---3--:R-:W3:Y:S01]  /*1380*/  LDC R2, c[0x0][0x28c] ;  /* 0x0000a300ff027b82 */ /* 0x008ee20000000800 */
[----:B------:R-:W-:Y:S01]  /*1390*/  UMOV UR17, UR4 ;  /* 0x0000000400117c82 */ /* 0x000fe20008000000 */
[----:B------:R-:W-:Y:S01]  /*13a0*/  CS2R R4, SRZ ;  /* 0x0000000000047805 */ /* 0x000fe2000001ff00 */
[----:B------:R-:W-:Y:S01]  /*13b0*/  STL [R1+0x64], RZ ;  /* 0x000064ff01007387 */ /* 0x000fe20000100800 */
[----:B------:R-:W-:-:S02]  /*13c0*/  CS2R R6, SRZ ;  /* 0x0000000000067805 */ /* 0x000fc4000001ff00 */
[----:B------:R-:W-:Y:S02]  /*13d0*/  CS2R R8, SRZ ;  /* 0x0000000000087805 */ /* 0x000fe4000001ff00 */
[----:B------:R-:W-:Y:S01]  /*13e0*/  CS2R R10, SRZ ;  /* 0x00000000000a7805 */ /* 0x000fe2000001ff00 */
[----:B------:R-:W-:Y:S01]  /*13f0*/  STL [R1+0x60], RZ ;  /* 0x000060ff01007387 */ /* 0x000fe20000100800 */
[----:B------:R-:W-:Y:S02]  /*1400*/  CS2R R12, SRZ ;  /* 0x00000000000c7805 */ /* 0x000fe4000001ff00 */
[----:B------:R-:W-:Y:S02]  /*1410*/  CS2R R14, SRZ ;  /* 0x00000000000e7805 */ /* 0x000fe4000001ff00 */
[----:B------:R-:W-:Y:S01]  /*1420*/  CS2R R16, SRZ ;  /* 0x0000000000107805 */ /* 0x000fe2000001ff00 */
[----:B------:R-:W-:Y:S01]  /*1430*/  STL [R1+0x5c], RZ ;  /* 0x00005cff01007387 */ /* 0x000fe20000100800 */
[----:B0-----:R-:W-:-:S02]  /*1440*/  CS2R R18, SRZ ;  /* 0x0000000000127805 */ /* 0x001fc4000001ff00 */
[----:B------:R-:W-:Y:S02]  /*1450*/  CS2R R20, SRZ ;  /* 0x0000000000147805 */ /* 0x000fe4000001ff00 */
[----:B------:R-:W-:Y:S01]  /*1460*/  CS2R R22, SRZ ;  /* 0x0000000000167805 */ /* 0x000fe2000001ff00 */
[----:B------:R-:W-:Y:S01]  /*1470*/  STL [R1+0x58], RZ ;  /* 0x000058ff01007387 */ /* 0x000fe20000100800 */
[----:B--2---:R-:W-:Y:S01]  /*1480*/  ULEA UR14, UR11, UR14, 0x18 ;  /* 0x0000000e0b0e7291 */ /* 0x004fe2000f8ec03f */
[----:B------:R-:W-:Y:S02]  /*1490*/  CS2R R152, SRZ ;  /* 0x0000000000987805 */ /* 0x000fe4000001ff00 */
[----:B------:R-:W-:Y:S01]  /*14a0*/  CS2R R154, SRZ ;  /* 0x00000000009a7805 */ /* 0x000fe2000001ff00 */
[----:B------:R-:W-:Y:S01]  /*14b0*/  STL [R1+0x54], RZ ;  /* 0x000054ff01007387 */ /* 0x000fe20000100800 */
[----:B------:R-:W-:Y:S02]  /*14c0*/  CS2R R156, SRZ ;  /* 0x00000000009c7805 */ /* 0x000fe4000001ff00 */
[----:B------:R-:W-:-:S02]  /*14d0*/  CS2R R158, SRZ ;  /* 0x00000000009e7805 */ /* 0x000fc4000001ff00 */
[----:B------:R-:W-:Y:S02]  /*14e0*/  CS2R R160, SRZ ;  /* 0x0000000000a07805 */ /* 0x000fe4000001ff00 */
[----:B-1----:R-:W-:Y:S01]  /*14f0*/  LOP3.LUT R0, R0, 0x80, RZ, 0xc0, !PT ;  /* 0x0000008000007812 */ /* 0x002fe200078ec0ff */
[----:B------:R-:W-:Y:S01]  /*1500*/  STL [R1+0x50], RZ ;  /* 0x000050ff01007387 */ /* 0x000fe20000100800 */
[----:B---3--:R-:W-:Y:S02]  /*1510*/  ISETP.GE.AND P0, PT, R2, 0x1, PT ;  /* 0x000000010200780c */ /* 0x008fe40003f06270 */
[----:B------:R-:W-:Y:S02]  /*1520*/  CS2R R2, SRZ ;  /* 0x0000000000027805 */ /* 0x000fe4000001ff00 */
[----:B------:R-:W-:Y:S01]  /*1530*/  SHF.R.U32.HI R0, RZ, 0x7, R0 ;  /* 0x00000007ff007819 */ /* 0x000fe20000011600 */
        /* <DEDUP_REMOVED lines=8> */
[----:B------:R-:W0:Y:S01]  /*15c0*/  SHFL.IDX PT, R0, R0, RZ, 0x1f ;  /* 0x00001fff00007589 */ /* 0x000e2200000e0000 */
[----:B------:R-:W-:-:S02]  /*15d0*/  CS2R R174, SRZ ;  /* 0x0000000000ae7805 */ /* 0x000fc4000001ff00 */
[----:B------:R-:W-:Y:S02]  /*15e0*/  CS2R R176, SRZ ;  /* 0x0000000000b07805 */ /* 0x000fe4000001ff00 */
[----:B------:R-:W-:Y:S01]  /*15f0*/  CS2R R178, SRZ ;  /* 0x0000000000b27805 */ /* 0x000fe2000001ff00 */
[----:B------:R1:W-:Y:S01]  /*1600*/  STL [R1+0x44], RZ ;  /* 0x000044ff01007387 */ /* 0x0003e20000100800 */
[----:B------:R-:W-:Y:S02]  /*1610*/  CS2R R180, SRZ ;  /* 0x0000000000b47805 */ /* 0x000fe4000001ff00 */
[----:B------:R-:W-:Y:S02]  /*1620*/  CS2R R182, SRZ ;  /* 0x0000000000b67805 */ /* 0x000fe4000001ff00 */
[----:B------:R-:W-:Y:S01]  /*1630*/  CS2R R184, SRZ ;  /* 0x0000000000b87805 */ /* 0x000fe2000001ff00 */
[----:B------:R1:W-:Y:S01]  /*1640*/  STL [R1+0x40], RZ ;  /* 0x000040ff01007387 */ /* 0x0003e20000100800 */
        /* <DEDUP_REMOVED lines=14> */
[----:B------:R-:W-:Y:S02]  /*1730*/  CS2R R208, SRZ ;  /* 0x0000000000d07805 */ /* 0x000fe4000001ff00 */
[----:B0-----:R-:W-:Y:S01]  /*1740*/  R2UR UR9, R0 ;  /* 0x00000000000972ca */ /* 0x001fe200000e0000 */
[----:B------:R1:W-:Y:S01]  /*1750*/  STL [R1+0x30], RZ ;  /* 0x000030ff01007387 */ /* 0x0003e20000100800 */
[----:B------:R-:W-:Y:S01]  /*1760*/  IMAD.MOV.U32 R0, RZ, RZ, RZ ;  /* 0x000000ffff007224 */ /* 0x000fe200078e00ff */
[----:B------:R-:W-:-:S02]  /*1770*/  CS2R R210, SRZ ;  /* 0x0000000000d27805 */ /* 0x000fc4000001ff00 */
[----:B------:R-:W-:Y:S01]  /*1780*/  CS2R R212, SRZ ;  /* 0x0000000000d47805 */ /* 0x000fe2000001ff00 */
[----:B------:R1:W-:Y:S01]  /*1790*/  STL [R1+0x2c], RZ ;  /* 0x00002cff01007387 */ /* 0x0003e20000100800 */
[----:B------:R-:W-:Y:S02]  /*17a0*/  CS2R R214, SRZ ;  /* 0x0000000000d67805 */ /* 0x000fe4000001ff00 */
[----:B------:R-:W-:Y:S02]  /*17b0*/  CS2R R216, SRZ ;  /* 0x0000000000d87805 */ /* 0x000fe4000001ff00 */
[----:B------:R-:W-:Y:S01]  /*17c0*/  CS2R R218, SRZ ;  /* 0x0000000000da7805 */ /* 0x000fe2000001ff00 */
[----:B------:R1:W-:Y:S01]  /*17d0*/  STL [R1+0x28], RZ ;  /* 0x000028ff01007387 */ /* 0x0003e20000100800 */
[----:B------:R-:W-:Y:S02]  /*17e0*/  CS2R R220, SRZ ;  /* 0x0000000000dc7805 */ /* 0x000fe4000001ff00 */
[----:B------:R-:W-:-:S02]  /*17f0*/  CS2R R222, SRZ ;  /* 0x0000000000de7805 */ /* 0x000fc4000001ff00 */
[----:B------:R-:W-:Y:S01]  /*1800*/  CS2R R224, SRZ ;  /* 0x0000000000e07805 */ /* 0x000fe2000001ff00 */
[----:B------:R1:W-:Y:S01]  /*1810*/  STL [R1+0x24], RZ ;  /* 0x000024ff01007387 */ /* 0x0003e20000100800 */
[----:B------:R-:W-:Y:S01]  /*1820*/  ULEA.HI UR10, UR9, UR9, URZ, 0x1 ;  /* 0x00000009090a7291 */ /* 0x000fe2000f8f083f */
[----:B------:R-:W-:Y:S01]  /*1830*/  CS2R R226, SRZ ;  /* 0x0000000000e27805 */ /* 0x000fe2000001ff00 */
[----:B------:R-:W-:Y:S01]  /*1840*/  IMAD.MOV.U32 R228, RZ, RZ, RZ ;  /* 0x000000ffffe47224 */ /* 0x000fe200078e00ff */
[----:B------:R1:W-:Y:S01]  /*1850*/  STL [R1+0x20], RZ ;  /* 0x000020ff01007387 */ /* 0x0003e20000100800 */
[----:B------:R-:W-:Y:S01]  /*1860*/  ULOP3.LUT UR10, UR10, 0x7fffe, URZ, 0xc0, !UPT ;  /* 0x0007fffe0a0a7892 */ /* 0x000fe2000f8ec03f */
[----:B------:R-:W-:Y:S02]  /*1870*/  CS2R R24, SRZ ;  /* 0x0000000000187805 */ /* 0x000fe4000001ff00 */
[----:B------:R-:W-:Y:S01]  /*1880*/  CS2R R26, SRZ ;  /* 0x00000000001a7805 */ /* 0x000fe2000001ff00 */
[----:B------:R1:W-:Y:S01]  /*1890*/  STL [R1+0x1c], RZ ;  /* 0x00001cff01007387 */ /* 0x0003e20000100800 */
[----:B------:R-:W-:Y:S01]  /*18a0*/  UIADD3 UR10, UR9, -UR10, URZ ;  /* 0x8000000a090a7290 */ /* 0x000fe2000fffe03f */
[----:B------:R-:W-:-:S02]  /*18b0*/  CS2R R28, SRZ ;  /* 0x00000000001c7805 */ /* 0x000fc4000001ff00 */
[----:B----4-:R-:W-:Y:S01]  /*18c0*/  CS2R R30, SRZ ;  /* 0x00000000001e7805 */ /* 0x010fe2000001ff00 */
[----:B------:R1:W-:Y:S01]  /*18d0*/  STL [R1+0x18], RZ ;  /* 0x000018ff01007387 */ /* 0x0003e20000100800 */
[----:B------:R-:W-:Y:S01]  /*18e0*/  ULEA UR10, UR10, UR14, 0xd ;  /* 0x0000000e0a0a7291 */ /* 0x000fe2000f8e683f */
[----:B------:R-:W-:Y:S02]  /*18f0*/  CS2R R32, SRZ ;  /* 0x0000000000207805 */ /* 0x000fe4000001ff00 */
[----:B------:R-:W-:Y:S01]  /*1900*/  CS2R R34, SRZ ;  /* 0x0000000000227805 */ /* 0x000fe2000001ff00 */
[----:B------:R1:W-:Y:S01]  /*1910*/  STL [R1+0x14], RZ ;  /* 0x000014ff01007387 */ /* 0x0003e20000100800 */
[----:B------:R-:W-:Y:S01]  /*1920*/  UIADD3 UR10, UR10, 0x100, URZ ;  /* 0x000001000a0a7890 */ /* 0x000fe2000fffe03f */
[----:B------:R-:W-:Y:S02]  /*1930*/  CS2R R36, SRZ ;  /* 0x0000000000247805 */ /* 0x000fe4000001ff00 */
[----:B------:R-:W-:Y:S01]  /*1940*/  CS2R R38, SRZ ;  /* 0x0000000000267805 */ /* 0x000fe2000001ff00 */
[----:B------:R1:W-:Y:S01]  /*1950*/  STL [R1+0x10], RZ ;  /* 0x000010ff01007387 */ /* 0x0003e20000100800 */
[----:B------:R-:W-:Y:S01]  /*1960*/  USHF.R.U32.HI UR10, URZ, 0x4, UR10 ;  /* 0x000000043f0a7899 */ /* 0x000fe2000801160a */
[----:B------:R-:W-:-:S02]  /*1970*/  CS2R R40, SRZ ;  /* 0x0000000000287805 */ /* 0x000fc4000001ff00 */
[----:B------:R-:W-:Y:S01]  /*1980*/  CS2R R42, SRZ ;  /* 0x00000000002a7805 */ /* 0x000fe2000001ff00 */
[----:B------:R1:W-:Y:S01]  /*1990*/  STL [R1+0xc], RZ ;  /* 0x00000cff01007387 */ /* 0x0003e20000100800 */
[----:B------:R-:W-:Y:S01]  /*19a0*/  ULOP3.LUT UR15, UR10, 0x3fff, URZ, 0xc0, !UPT ;  /* 0x00003fff0a0f7892 */ /* 0x000fe2000f8ec03f */
        /* <DEDUP_REMOVED lines=10> */
[----:B------:R1:W-:Y:S01]  /*1a50*/  STL [R1], RZ ;  /* 0x000000ff01007387 */ /* 0x0003e20000100800 */
[----:B------:R-:W-:Y:S02]  /*1a60*/  CS2R R60, SRZ ;  /* 0x00000000003c7805 */ /* 0x000fe4000001ff00 */
[----:B------:R-:W-:Y:S02]  /*1a70*/  CS2R R62, SRZ ;  /* 0x00000000003e7805 */ /* 0x000fe4000001ff00 */
[----:B------:R-:W-:Y:S02]  /*1a80*/  CS2R R64, SRZ ;  /* 0x0000000000407805 */ /* 0x000fe4000001ff00 */
[----:B------:R-:W-:-:S02]  /*1a90*/  CS2R R66, SRZ ;  /* 0x0000000000427805 */ /* 0x000fc4000001ff00 */
[----:B------:R-:W-:Y:S02]  /*1aa0*/  CS2R R68, SRZ ;  /* 0x0000000000447805 */ /* 0x000fe4000001ff00 */
[----:B------:R-:W-:Y:S02]  /*1ab0*/  CS2R R70, SRZ ;  /* 0x0000000000467805 */ /* 0x000fe4000001ff00 */
        /* <DEDUP_REMOVED lines=39> */
[----:B------:R-:W-:Y:S01]  /*1d30*/  CS2R R150, SRZ ;  /* 0x0000000000967805 */ /* 0x000fe2000001ff00 */
[----:B-1----:R-:W-:Y:S06]  /*1d40*/  @!P0 BRA `(.L_x_17) ;  /* 0x0000001000948947 */ /* 0x002fec0003800000 */
[----:B------:R-:W-:-:S06]  /*1d50*/  UISETP.NE.AND UP0, UPT, UR23, 0x3, UPT ;  /* 0x000000031700788c */ /* 0x000fcc000bf05270 */
[----:B------:R-:W-:-:S13]  /*1d60*/  PLOP3.LUT P1, PT, PT, PT, UP0, 0x80, 0x0 ;  /* 0x000000000000781c */ /* 0x000fda0003f2f008 */
[----:B------:R-:W-:Y:S05]  /*1d70*/  @!P1 BRA `(.L_x_18) ;  /* 0x0000000000049947 */ /* 0x000fea0003800000 */
[----:B------:R-:W-:Y:S01]  /*1d80*/  BPT.TRAP 0x1 ;  /* 0x000000040000795c */ /* 0x000fe20000300000 */
.L_x_18:
[----:B------:R-:W-:Y:S01]  /*1d90*/  ULEA UR6, UR5, UR14, 0x3 ;  /* 0x0000000e05067291 */ /* 0x000fe2000f8e183f */
[----:B------:R-:W-:-:S05]  /*1da0*/  IMAD.U32 R0, RZ, RZ, UR4 ;  /* 0x00000004ff007e24 */ /* 0x000fca000f8e00ff */
[----:B------:R-:W-:-:S04]  /*1db0*/  SHF.L.U32 R0, R0, 0x1f, RZ ;  /* 0x0000001f00007819 */ /* 0x000fc800000006ff */
[----:B------:R0:W1:Y:S01]  /*1dc0*/  SYNCS.PHASECHK.TRANS64.TRYWAIT P0, [UR6], R0 ;  /* 0x00000000ff0075a7 */ /* 0x0000620008000146 */
[----:B------:R-:W-:Y:S05]  /*1dd0*/  @!P1 BRA `(.L_x_19) ;  /* 0x0000000000049947 */ /* 0x000fea0003800000 */
[----:B------:R-:W-:Y:S01]  /*1de0*/  BPT.TRAP 0x1 ;  /* 0x000000040000795c */ /* 0x000fe20000300000 */
.L_x_19:
[----:B-1----:R-:W-:Y:S05]  /*1df0*/  @P0 BRA `(.L_x_20) ;  /* 0x0000000000080947 */ /* 0x002fea0003800000 */
[----:B------:R-:W1:Y:S02]  /*1e00*/  SYNCS.PHASECHK.TRANS64.TRYWAIT P0, [UR6], R0 ;  /* 0x00000000ff0075a7 */ /* 0x000e640008000146 */
[----:B-1----:R-:W-:Y:S05]  /*1e10*/  @!P0 BRA `(.L_x_21) ;  /* 0x000000e400708947 */ /* 0x002fea0003800000 */
.L_x_20:
[----:B------:R-:W-:Y:S01]  /*1e20*/  UIADD3 UR6, UR14, 0x10100, URZ ;  /* 0x000101000e067890 */ /* 0x000fe2000fffe03f */
[----:B------:R-:W-:Y:S01]  /*1e30*/  WARPGROUP.ARRIVE ;  /* 0x00000000000079c5 */ /* 0x000fe20000000000 */
[----:B------:R-:W-:Y:S01]  /*1e40*/  ULOP3.LUT UR8, UR15, 0x10000, URZ, 0xfc, !UPT ;  /* 0x000100000f087892 */ /* 0x000fe2000f8efc3f */
[----:B------:R2:W-:Y:S01]  /*1e50*/  STL [R1+0x6c], RZ ;  /* 0x00006cff01007387 */ /* 0x0005e20000100800 */
[----:B------:R-:W-:Y:S01]  /*1e60*/  USHF.R.U32.HI UR6, URZ, 0x4, UR6 ;  /* 0x000000043f067899 */ /* 0x000fe20008011606 */
[----:B01----:R-:W-:Y:S01]  /*1e70*/  IMAD.MOV.U32 R0, RZ, RZ, RZ ;  /* 0x000000ffff007224 */ /* 0x003fe200078e00ff */
[----:B------:R-:W-:Y:S01]  /*1e80*/  UMOV UR9, 0x40000040 ;  /* 0x4000004000097882 */ /* 0x000fe20000000000 */
[----:B------:R-:W-:Y:S01]  /*1e90*/  UMOV UR11, 0x40000040 ;  /* 0x40000040000b7882 */ /* 0x000fe20000000000 */
[----:B------:R-:W-:Y:S01]  /*1ea0*/  ULOP3.LUT UR6, UR6, 0x3fff, URZ, 0xc0, !UPT ;  /* 0x00003fff06067892 */ /* 0x000fe2000f8ec03f */
[----:B------:R2:W-:Y:S01]  /*1eb0*/  STL [R1+0x68], RZ ;  /* 0x000068ff01007387 */ /* 0x0005e20000100800 */
[----:B------:R-:W-:-:S02]  /*1ec0*/  CS2R R2, SRZ ;  /* 0x0000000000027805 */ /* 0x000fc4000001ff00 */
[----:B------:R-:W-:Y:S01]  /*1ed0*/  CS2R R4, SRZ ;  /* 0x0000000000047805 */ /* 0x000fe2000001ff00 */
[----:B------:R-:W-:Y:S01]  /*1ee0*/  ULOP3.LUT UR7, UR6, 0x10000, URZ, 0xfc, !UPT ;  /* 0x0001000006077892 */ /* 0x000fe2000f8efc3f */
[----:B------:R2:W-:Y:S01]  /*1ef0*/  STL [R1+0x64], RZ ;  /* 0x000064ff01007387 */ /* 0x0005e20000100800 */
[----:B------:R-:W-:Y:S01]  /*1f00*/  ULEA UR6, UR5, UR8, 0xa ;  /* 0x0000000805067291 */ /* 0x000fe2000f8e503f */
[----:B------:R-:W-:Y:S01]  /*1f10*/  CS2R R6, SRZ ;  /* 0x0000000000067805 */ /* 0x000fe2000001ff00 */
[----:B------:R-:W-:Y:S01]  /*1f20*/  ULEA UR7, UR5, UR7, 0xb ;  /* 0x0000000705077291 */ /* 0x000fe2000f8e583f */
[----:B------:R2:W-:Y:S01]  /*1f30*/  STL [R1+0x60], RZ ;  /* 0x000060ff01007387 */ /* 0x0005e20000100800 */
[----:B------:R-:W-:Y:S02]  /*1f40*/  CS2R R8, SRZ ;  /* 0x0000000000087805 */ /* 0x000fe4000001ff00 */
[----:B------:R-:W-:Y:S02]  /*1f50*/  CS2R R10, SRZ ;  /* 0x00000000000a7805 */ /* 0x000fe4000001ff00 */
[----:B------:R-:W-:Y:S01]  /*1f60*/  CS2R R12, SRZ ;  /* 0x00000000000c7805 */ /* 0x000fe2000001ff00 */
[----:B------:R-:W-:Y:S01]  /*1f70*/  UMOV UR8, UR6 ;  /* 0x0000000600087c82 */ /* 0x000fe20008000000 */
[----:B------:R2:W-:Y:S01]  /*1f80*/  STL [R1+0x5c], RZ ;  /* 0x00005cff01007387 */ /* 0x0005e20000100800 */
[----:B------:R-:W-:Y:S01]  /*1f90*/  UMOV UR10, UR7 ;  /* 0x00000007000a7c82 */ /* 0x000fe20008000000 */
[----:B------:R-:W-:Y:S01]  /*1fa0*/  CS2R R14, SRZ ;  /* 0x00000000000e7805 */ /* 0x000fe2000001ff00 */
[----:B------:R-:W-:Y:S01]  /*1fb0*/  QGMMA.64x256x32.F32.E5M2.E5M2 R24, gdesc[UR8], RZ, !UPT ;  /* 0x03e00000081879f3 */ /* 0x000fe2000c7038ff */
[----:B------:R-:W-:Y:S01]  /*1fc0*/  UIADD3 UR8, UR6, 0x2, URZ ;  /* 0x0000000206087890 */ /* 0x000fe2000fffe03f */
[----:B------:R2:W-:Y:S01]  /*1fd0*/  STL [R1+0x58], RZ ;  /* 0x000058ff01007387 */ /* 0x0005e20000100800 */
[----:B------:R-:W-:Y:S01]  /*1fe0*/  UIADD3 UR10, UR7, 0x2, URZ ;  /* 0x00000002070a7890 */ /* 0x000fe2000fffe03f */
[----:B------:R-:W-:Y:S01]  /*1ff0*/  CS2R R16, SRZ ;  /* 0x0000000000107805 */ /* 0x000fe2000001ff00 */
[----:B------:R-:W-:Y:S01]  /*2000*/  UMOV UR9, 0x40000040 ;  /* 0x4000004000097882 */ /* 0x000fe20000000000 */
[----:B------:R-:W-:Y:S01]  /*2010*/  UMOV UR11, 0x40000040 ;  /* 0x40000040000b7882 */ /* 0x000fe20000000000 */
        /* <DEDUP_REMOVED lines=54> */
[----:B------:R-:W-:Y:S01]  /*2380*/  CS2R R226, SRZ ;  /* 0x0000000000e27805 */ /* 0x000fe2000001ff00 */
[----:B------:R-:W-:Y:S01]  /*2390*/  IMAD.MOV.U32 R228, RZ, RZ, RZ ;  /* 0x000000ffffe47224 */ /* 0x000fe200078e00ff */
[----:B------:R2:W-:Y:S04]  /*23a0*/  STL [R1+0x1c], RZ ;  /* 0x00001cff01007387 */ /* 0x0005e80000100800 */
[----:B------:R2:W-:Y:S04]  /*23b0*/  STL [R1+0x18], RZ ;  /* 0x000018ff01007387 */ /* 0x0005e80000100800 */
[----:B------:R2:W-:Y:S04]  /*23c0*/  STL [R1+0x14], RZ ;  /* 0x000014ff01007387 */ /* 0x0005e80000100800 */
[----:B------:R2:W-:Y:S04]  /*23d0*/  STL [R1+0x10], RZ ;  /* 0x000010ff01007387 */ /* 0x0005e80000100800 */
[----:B------:R2:W-:Y:S04]  /*23e0*/  STL [R1+0xc], RZ ;  /* 0x00000cff01007387 */ /* 0x0005e80000100800 */
[----:B------:R2:W-:Y:S04]  /*23f0*/  STL [R1+0x8], RZ ;  /* 0x000008ff01007387 */ /* 0x0005e80000100800 */
[----:B------:R2:W-:Y:S04]  /*2400*/  STL [R1+0x4], RZ ;  /* 0x000004ff01007387 */ /* 0x0005e80000100800 */
[----:B------:R2:W-:Y:S01]  /*2410*/  STL [R1], RZ ;  /* 0x000000ff01007387 */ /* 0x0005e20000100800 */
[----:B------:R-:W-:Y:S01]  /*2420*/  QGMMA.64x256x32.F32.E5M2.E5M2 R24, gdesc[UR8], R24 ;  /* 0x03e00000081879f3 */ /* 0x000fe20008703818 */
[----:B------:R-:W-:-:S02]  /*2430*/  UIADD3 UR8, UR6, 0x4, URZ ;  /* 0x0000000406087890 */ /* 0x000fc4000fffe03f */
[----:B------:R-:W-:Y:S01]  /*2440*/  UIADD3 UR10, UR7, 0x4, URZ ;  /* 0x00000004070a7890 */ /* 0x000fe2000fffe03f */
[----:B------:R-:W-:Y:S01]  /*2450*/  UMOV UR9, 0x40000040 ;  /* 0x4000004000097882 */ /* 0x000fe20000000000 */
[----:B------:R-:W-:-:S15]  /*2460*/  UMOV UR11, 0x40000040 ;  /* 0x40000040000b7882 */ /* 0x000fde0000000000 */
[----:B------:R-:W-:-:S08]  /*2470*/  NOP ;  /* 0x0000000000007918 */ /* 0x000fd00000000000 */
[----:B------:R-:W-:Y:S01]  /*2480*/  QGMMA.64x256x32.F32.E5M2.E5M2 R24, gdesc[UR8], R24 ;  /* 0x03e00000081879f3 */ /* 0x000fe20008703818 */
[----:B------:R-:W-:Y:S02]  /*2490*/  UIADD3 UR10, UR7, 0x6, URZ ;  /* 0x00000006070a7890 */ /* 0x000fe4000fffe03f */
[----:B------:R-:W-:Y:S01]  /*24a0*/  UIADD3 UR8, UR6, 0x6, URZ ;  /* 0x0000000606087890 */ /* 0x000fe2000fffe03f */
[----:B------:R-:W-:Y:S01]  /*24b0*/  ULDC UR7, c[0x0][0x50c] ;  /* 0x0001430000077ab9 */ /* 0x000fe20000000800 */
[----:B------:R-:W-:Y:S01]  /*24c0*/  UMOV UR9, 0x40000040 ;  /* 0x4000004000097882 */ /* 0x000fe20000000000 */
[----:B------:R-:W-:Y:S01]  /*24d0*/  UISETP.NE.AND UP0, UPT, UR7, 0x4, UPT ;  /* 0x000000040700788c */ /* 0x000fe2000bf05270 */
[----:B------:R-:W-:Y:S01]  /*24e0*/  UMOV UR11, 0x40000040 ;  /* 0x40000040000b7882 */ /* 0x000fe20000000000 */
[----:B------:R-:W-:Y:S02]  /*24f0*/  UMOV UR6, 0x4 ;  /* 0x0000000400067882 */ /* 0x000fe40000000000 */
[----:B------:R-:W-:-:S06]  /*2500*/  USEL UR7, URZ, 0x1, UP0 ;  /* 0x000000013f077887 */ /* 0x000fcc0008000000 */
[----:B------:R-:W-:-:S12]  /*2510*/  ISETP.NE.AND P0, PT, RZ, UR7, PT ;  /* 0x00000007ff007c0c */ /* 0x000fd8000bf05270 */
[----:B------:R-:W-:Y:S01]  /*2520*/  QGMMA.64x256x32.F32.E5M2.E5M2 R24, gdesc[UR8], R24, gsb0 ;  /* 0x03e00000081879f3 */ /* 0x000fe20008003818 */
[----:B--2---:R-:W-:Y:S05]  /*2530*/  @!P0 BRA `(.L_x_22) ;  /* 0x0000000800808947 */ /* 0x004fea0003800000 */
[----:B------:R-:W-:Y:S02]  /*2540*/  WARPGROUP.DEPBAR.LE gsb0, 0x0 ;  /* 0x00008000000079c5 */ /* 0x000fe40000010000 */
[----:B------:R-:W-:-:S01]  /*2550*/  FADD R227, RZ, R25 ;  /* 0x00000019ffe37221 */ /* 0x000fc20000000000 */
[----:B------:R-:W-:Y:S01]  /*2560*/  FADD R228, RZ, R24 ;  /* 0x00000018ffe47221 */ /* 0x000fe20000000000 */
[----:B------:R-:W-:-:S01]  /*2570*/  FADD R226, RZ, R26 ;  /* 0x0000001affe27221 */ /* 0x000fc20000000000 */
[----:B------:R-:W-:Y:S01]  /*2580*/  FADD R225, RZ, R27 ;  /* 0x0000001bffe17221 */ /* 0x000fe20000000000 */
[----:B------:R-:W-:-:S01]  /*2590*/  FADD R224, RZ, R28 ;  /* 0x0000001cffe07221 */ /* 0x000fc20000000000 */
[----:B------:R0:W-:Y:S01]  /*25a0*/  STL [R1+0x88], R227 ;  /* 0x000088e301007387 */ /* 0x0001e20000100800 */
[----:B------:R-:W-:-:S01]  /*25b0*/  FADD R223, RZ, R29 ;  /* 0x0000001dffdf7221 */ /* 0x000fc20000000000 */
[----:B------:R-:W-:Y:S01]  /*25c0*/  FADD R222, RZ, R30 ;  /* 0x0000001effde7221 */ /* 0x000fe20000000000 */
[----:B------:R-:W-:-:S01]  /*25d0*/  FADD R221, RZ, R31 ;  /* 0x0000001fffdd7221 */ /* 0x000fc20000000000 */
[----:B------:R-:W-:Y:S01]  /*25e0*/  FADD R220, RZ, R32 ;  /* 0x00000020ffdc7221 */ /* 0x000fe20000000000 */
[----:B------:R-:W-:-:S01]  /*25f0*/  FADD R219, RZ, R33 ;  /* 0x00000021ffdb7221 */ /* 0x000fc20000000000 */
[----:B------:R-:W-:Y:S01]  /*2600*/  FADD R218, RZ, R34 ;  /* 0x00000022ffda7221 */ /* 0x000fe20000000000 */
[----:B------:R-:W-:-:S01]  /*2610*/  FADD R217, RZ, R35 ;  /* 0x00000023ffd97221 */ /* 0x000fc20000000000 */
[----:B------:R-:W-:Y:S01]  /*2620*/  FADD R216, RZ, R36 ;  /* 0x00000024ffd87221 */ /* 0x000fe20000000000 */
[----:B------:R-:W-:-:S01]  /*2630*/  FADD R215, RZ, R37 ;  /* 0x00000025ffd77221 */ /* 0x000fc20000000000 */
[----:B0-----:R-:W-:Y:S01]  /*2640*/  FADD R227, RZ, R124 ;  /* 0x0000007cffe37221 */ /* 0x001fe20000000000 */
[----:B------:R-:W-:-:S01]  /*2650*/  FADD R214, RZ, R38 ;  /* 0x00000026ffd67221 */ /* 0x000fc20000000000 */
[----:B------:R-:W-:Y:S01]  /*2660*/  FADD R213, RZ, R39 ;  /* 0x00000027ffd57221 */ /* 0x000fe20000000000 */
[----:B------:R-:W-:-:S01]  /*2670*/  FADD R212, RZ, R40 ;  /* 0x00000028ffd47221 */ /* 0x000fc20000000000 */
[----:B------:R-:W-:Y:S01]  /*2680*/  FADD R211, RZ, R41 ;  /* 0x00000029ffd37221 */ /* 0x000fe20000000000 */
[----:B------:R0:W-:Y:S01]  /*2690*/  STL [R1], R227 ;  /* 0x000000e301007387 */ /* 0x0001e20000100800 */
        /* <DEDUP_REMOVED lines=94> */
[----:B0-----:R-:W-:-:S05]  /*2c80*/  FADD R227, RZ, R131 ;  /* 0x00000083ffe37221 */ /* 0x001fca0000000000 */
[----:B------:R0:W-:Y:S02]  /*2c90*/  STL [R1+0x1c], R227 ;  /* 0x00001ce301007387 */ /* 0x0001e40000100800 */
        /* <DEDUP_REMOVED lines=39> */
[----:B------:R0:W-:Y:S04]  /*2f10*/  STL [R1+0x6c], R227 ;  /* 0x00006ce301007387 */ /* 0x0001e80000100800 */
[----:B0-----:R0:W5:Y:S01]  /*2f20*/  LDL.LU R227, [R1+0x88] ;  /* 0x0000880001e37983 */ /* 0x0011620000300800 */
[----:B------:R-:W-:-:S05]  /*2f30*/  UMOV UR6, URZ ;  /* 0x0000003f00067c82 */ /* 0x000fca0008000000 */
.L_x_22:
[----:B------:R-:W-:Y:S01]  /*2f40*/  UIADD3 UR16, UR5, 0x1, URZ ;  /* 0x0000000105107890 */ /* 0x000fe2000fffe03f */
[----:B------:R-:W-:-:S03]  /*2f50*/  UMOV UR8, 0x1 ;  /* 0x0000000100087882 */ /* 0x000fc60000000000 */
[----:B------:R-:W-:-:S04]  /*2f60*/  UISETP.NE.AND UP0, UPT, UR16, 0x4, UPT ;  /* 0x000000041000788c */ /* 0x000fc8000bf05270 */
[----:B------:R-:W-:Y:S02]  /*2f70*/  USEL UR17, URZ, 0x1, UP0 ;  /* 0x000000013f117887 */ /* 0x000fe40008000000 */
[----:B------:R-:W-:Y:S02]  /*2f80*/  USEL UR16, UR16, URZ, UP0 ;  /* 0x0000003f10107287 */ /* 0x000fe40008000000 */
[----:B------:R-:W-:-:S12]  /*2f90*/  ULOP3.LUT UR17, UR4, UR17, URZ, 0x3c, !UPT ;  /* 0x0000001104117292 */ /* 0x000fd8000f8e3c3f */
.L_x_17:
[----:B------:R-:W-:-:S04]  /*2fa0*/  UISETP.LT.AND UP0, UPT, UR12, 0x1, UPT ;  /* 0x000000010c00788c */ /* 0x000fc8000bf01270 */
[----:B------:R-:W-:-:S04]  /*2fb0*/  USEL UR9, UR12, 0x1, UP0 ;  /* 0x000000010c097887 */ /* 0x000fc80008000000 */
[----:B------:R-:W-:-:S04]  /*2fc0*/  UIADD3 UR9, UR12, -UR9, URZ ;  /* 0x800000090c097290 */ /* 0x000fc8000fffe03f */
[----:B------:R-:W-:-:S06]  /*2fd0*/  UISETP.GE.AND UP0, UPT, UR9, 0x1, UPT ;  /* 0x000000010900788c */ /* 0x000fcc000bf06270 */
[----:B------:R-:W-:-:S13]  /*2fe0*/  PLOP3.LUT P0, PT, PT, PT, UP0, 0x80, 0x0 ;  /* 0x000000000000781c */ /* 0x000fda0003f0f008 */
[----:B------:R-:W-:Y:S05]  /*2ff0*/  @!P0 BRA `(.L_x_23) ;  /* 0x0000001000dc8947 */ /* 0x000fea0003800000 */
[----:B------:R-:W-:Y:S01]  /*3000*/  UMOV UR24, UR9 ;  /* 0x0000000900187c82 */ /* 0x000fe20008000000 */
[----:B------:R-:W-:Y:S01]  /*3010*/  UMOV UR25, UR5 ;  /* 0x0000000500197c82 */ /* 0x000fe20008000000 */
[----:B------:R-:W-:-:S05]  /*3020*/  ULDC UR27, c[0x0][0x50c] ;  /* 0x00014300001b7ab9 */ /* 0x000fca0000000800 */
.L_x_31:
[----:B------:R-:W-:-:S06]  /*3030*/  UISETP.NE.AND UP0, UPT, UR23, 0x3, UPT ;  /* 0x000000031700788c */ /* 0x000fcc000bf05270 */
[----:B------:R-:W-:-:S13]  /*3040*/  PLOP3.LUT P1, PT, PT, PT, UP0, 0x80, 0x0 ;  /* 0x000000000000781c */ /* 0x000fda0003f2f008 */
[----:B-----5:R-:W-:Y:S05]  /*3050*/  @!P1 BRA `(.L_x_24) ;  /* 0x0000000000049947 */ /* 0x020fea0003800000 */
[----:B------:R-:W-:Y:S01]  /*3060*/  BPT.TRAP 0x1 ;  /* 0x000000040000795c */ /* 0x000fe20000300000 */
.L_x_24:
[----:B------:R-:W1:Y:S01]  /*3070*/  S2UR UR9, SR_CgaCtaId ;  /* 0x00000000000979c3 */ /* 0x000e620000008800 */
[----:B------:R-:W-:Y:S01]  /*3080*/  UMOV UR14, 0x400 ;  /* 0x00000400000e7882 */ /* 0x000fe20000000000 */
[----:B------:R-:W-:-:S05]  /*3090*/  IMAD.U32 R229, RZ, RZ, UR17 ;  /* 0x00000011ffe57e24 */ /* 0x000fca000f8e00ff */
[----:B------:R-:W-:Y:S01]  /*30a0*/  SHF.L.U32 R229, R229, 0x1f, RZ ;  /* 0x0000001fe5e57819 */ /* 0x000fe200000006ff */
[----:B-1----:R-:W-:-:S04]  /*30b0*/  ULEA UR14, UR9, UR14, 0x18 ;  /* 0x0000000e090e7291 */ /* 0x002fc8000f8ec03f */
[----:B------:R-:W-:-:S09]  /*30c0*/  ULEA UR9, UR16, UR14, 0x3 ;  /* 0x0000000e10097291 */ /* 0x000fd2000f8e183f */
[----:B------:R1:W2:Y:S01]  /*30d0*/  SYNCS.PHASECHK.TRANS64.TRYWAIT P0, [UR9], R229 ;  /* 0x000000e5ff0075a7 */ /* 0x0002a20008000149 */
[----:B------:R-:W-:Y:S05]  /*30e0*/  @!P1 BRA `(.L_x_25) ;  /* 0x0000000000049947 */ /* 0x000fea0003800000 */
[----:B------:R-:W-:Y:S01]  /*30f0*/  BPT.TRAP 0x1 ;  /* 0x000000040000795c */ /* 0x000fe20000300000 */
.L_x_25:
[----:B--2---:R-:W-:Y:S05]  /*3100*/  @P0 BRA `(.L_x_26) ;  /* 0x0000000000080947 */ /* 0x004fea0003800000 */
[----:B------:R-:W2:Y:S02]  /*3110*/  SYNCS.PHASECHK.TRANS64.TRYWAIT P0, [UR9], R229 ;  /* 0x000000e5ff0075a7 */ /* 0x000ea40008000149 */
[----:B--2---:R-:W-:Y:S05]  /*3120*/  @!P0 BRA `(.L_x_27) ;  /* 0x000000d000c48947 */ /* 0x004fea0003800000 */
.L_x_26:
[----:B------:R-:W-:Y:S01]  /*3130*/  UIADD3 UR9, UR14, 0x10100, URZ ;  /* 0x000101000e097890 */ /* 0x000fe2000fffe03f */
[----:B------:R-:W-:Y:S01]  /*3140*/  WARPGROUP.ARRIVE ;  /* 0x00000000000079c5 */ /* 0x000fe20000000000 */
[----:B------:R-:W-:Y:S02]  /*3150*/  UISETP.NE.AND UP0, UPT, UR7, URZ, UPT ;  /* 0x0000003f0700728c */ /* 0x000fe4000bf05270 */
[----:B------:R-:W-:Y:S02]  /*3160*/  USHF.R.U32.HI UR9, URZ, 0x4, UR9 ;  /* 0x000000043f097899 */ /* 0x000fe40008011609 */
[----:B------:R-:W-:Y:S02]  /*3170*/  USEL UR8, UR8, URZ, !UP0 ;  /* 0x0000003f08087287 */ /* 0x000fe4000c000000 */
[----:B------:R-:W-:Y:S02]  /*3180*/  ULOP3.LUT UR9, UR9, 0x3fff, URZ, 0xc0, !UPT ;  /* 0x00003fff09097892 */ /* 0x000fe4000f8ec03f */
[----:B------:R-:W-:-:S02]  /*3190*/  ULOP3.LUT UR7, UR15, 0x10000, URZ, 0xfc, !UPT ;  /* 0x000100000f077892 */ /* 0x000fc4000f8efc3f */
[----:B------:R-:W-:Y:S02]  /*31a0*/  ULOP3.LUT UR9, UR9, 0x10000, URZ, 0xfc, !UPT ;  /* 0x0001000009097892 */ /* 0x000fe4000f8efc3f */
[----:B------:R-:W-:Y:S02]  /*31b0*/  UISETP.NE.U32.AND UP0, UPT, UR8, URZ, UPT ;  /* 0x0000003f0800728c */ /* 0x000fe4000bf05070 */
[----:B------:R-:W-:Y:S02]  /*31c0*/  ULEA UR7, UR16, UR7, 0xa ;  /* 0x0000000710077291 */ /* 0x000fe4000f8e503f */
[----:B------:R-:W-:Y:S01]  /*31d0*/  ULEA UR26, UR16, UR9, 0xb ;  /* 0x00000009101a7291 */ /* 0x000fe2000f8e583f */
[----:B------:R-:W-:Y:S02]  /*31e0*/  UMOV UR11, 0x40000040 ;  /* 0x40000040000b7882 */ /* 0x000fe40000000000 */
[----:B------:R-:W-:Y:S01]  /*31f0*/  UMOV UR9, 0x40000040 ;  /* 0x4000004000097882 */ /* 0x000fe20000000000 */
[----:B------:R-:W-:Y:S01]  /*3200*/  UIADD3 UR6, UR6, 0x4, URZ ;  /* 0x0000000406067890 */ /* 0x000fe2000fffe03f */
[----:B------:R-:W-:-:S02]  /*3210*/  UMOV UR8, UR7 ;  /* 0x0000000700087c82 */ /* 0x000fc40008000000 */
[----:B------:R-:W-:Y:S02]  /*3220*/  UMOV UR10, UR26 ;  /* 0x0000001a000a7c82 */ /* 0x000fe40008000000 */
[----:B------:R-:W-:Y:S01]  /*3230*/  QGMMA.64x256x32.F32.E5M2.E5M2 R24, gdesc[UR8], R24, UP0 ;  /* 0x03e00000081879f3 */ /* 0x000fe2000bf03818 */
[----:B------:R-:W-:Y:S02]  /*3240*/  UIADD3 UR8, UR7, 0x2, URZ ;  /* 0x0000000207087890 */ /* 0x000fe4000fffe03f */
[----:B------:R-:W-:Y:S01]  /*3250*/  UIADD3 UR10, UR26, 0x2, URZ ;  /* 0x000000021a0a7890 */ /* 0x000fe2000fffe03f */
[----:B------:R-:W-:Y:S01]  /*3260*/  UMOV UR9, 0x40000040 ;  /* 0x4000004000097882 */ /* 0x000fe20000000000 */
[----:B------:R-:W-:Y:S01]  /*3270*/  UMOV UR11, 0x40000040 ;  /* 0x40000040000b7882 */ /* 0x000fe20000000000 */
[----:B------:R-:W-:-:S15]  /*3280*/  UISETP.NE.AND UP0, UPT, UR6, UR27, UPT ;  /* 0x0000001b0600728c */ /* 0x000fde000bf05270 */
[----:B------:R-:W-:-:S07]  /*3290*/  NOP ;  /* 0x0000000000007918 */ /* 0x000fce0000000000 */
[----:B------:R-:W-:Y:S01]  /*32a0*/  QGMMA.64x256x32.F32.E5M2.E5M2 R24, gdesc[UR8], R24 ;  /* 0x03e00000081879f3 */ /* 0x000fe20008703818 */
[----:B------:R-:W-:Y:S02]  /*32b0*/  UIADD3 UR8, UR7, 0x4, URZ ;  /* 0x0000000407087890 */ /* 0x000fe4000fffe03f */
[----:B------:R-:W-:Y:S01]  /*32c0*/  UIADD3 UR10, UR26, 0x4, URZ ;  /* 0x000000041a0a7890 */ /* 0x000fe2000fffe03f */
[----:B------:R-:W-:Y:S01]  /*32d0*/  UMOV UR9, 0x40000040 ;  /* 0x4000004000097882 */ /* 0x000fe20000000000 */
[----:B------:R-:W-:-:S15]  /*32e0*/  UMOV UR11, 0x40000040 ;  /* 0x40000040000b7882 */ /* 0x000fde0000000000 */
[----:B------:R-:W-:-:S08]  /*32f0*/  NOP ;  /* 0x0000000000007918 */ /* 0x000fd00000000000 */
[----:B------:R-:W-:Y:S01]  /*3300*/  QGMMA.64x256x32.F32.E5M2.E5M2 R24, gdesc[UR8], R24 ;  /* 0x03e00000081879f3 */ /* 0x000fe20008703818 */
[----:B------:R-:W-:Y:S02]  /*3310*/  UIADD3 UR8, UR7, 0x6, URZ ;  /* 0x0000000607087890 */ /* 0x000fe4000fffe03f */
[----:B------:R-:W-:Y:S01]  /*3320*/  UIADD3 UR10, UR26, 0x6, URZ ;  /* 0x000000061a0a7890 */ /* 0x000fe2000fffe03f */
[----:B------:R-:W-:Y:S01]  /*3330*/  UMOV UR9, 0x40000040 ;  /* 0x4000004000097882 */ /* 0x000fe20000000000 */
[----:B------:R-:W-:Y:S01]  /*3340*/  UMOV UR11, 0x40000040 ;  /* 0x40000040000b7882 */ /* 0x000fe20000000000 */
[----:B------:R-:W-:-:S06]  /*3350*/  USEL UR7, URZ, 0x1, UP0 ;  /* 0x000000013f077887 */ /* 0x000fcc0008000000 */
[----:B------:R-:W-:-:S15]  /*3360*/  ISETP.NE.AND P0, PT, RZ, UR7, PT ;  /* 0x00000007ff007c0c */ /* 0x000fde000bf05270 */
[----:B------:R-:W-:-:S01]  /*3370*/  NOP ;  /* 0x0000000000007918 */ /* 0x000fc20000000000 */
[----:B------:R-:W-:Y:S03]  /*3380*/  QGMMA.64x256x32.F32.E5M2.E5M2 R24, gdesc[UR8], R24, gsb0 ;  /* 0x03e00000081879f3 */ /* 0x000fe60008003818 */
[----:B------:R-:W-:Y:S02]  /*3390*/  WARPGROUP.DEPBAR.LE gsb0, 0x1 ;  /* 0x00008000000079c5 */ /* 0x000fe40000010100 */
[----:B------:R-:W-:Y:S05]  /*33a0*/  @!P0 BRA `(.L_x_28) ;  /* 0x0000000c00708947 */ /* 0x000fea0003800000 */
[----:B------:R-:W-:Y:S02]  /*33b0*/  WARPGROUP.DEPBAR.LE gsb0, 0x0 ;  /* 0x00008000000079c5 */ /* 0x000fe40000010000 */
[----:B-----5:R-:W-:-:S01]  /*33c0*/  FADD R227, R25, R227 ;  /* 0x000000e319e37221 */ /* 0x020fc20000000000 */
[----:B------:R-:W-:Y:S01]  /*33d0*/  FADD R226, R26, R226 ;  /* 0x000000e21ae27221 */ /* 0x000fe20000000000 */
[----:B------:R-:W-:-:S01]  /*33e0*/  FADD R225, R27, R225 ;  /* 0x000000e11be17221 */ /* 0x000fc20000000000 */
[----:B------:R-:W-:Y:S01]  /*33f0*/  FADD R224, R28, R224 ;  /* 0x000000e01ce07221 */ /* 0x000fe20000000000 */
[----:B------:R-:W-:-:S01]  /*3400*/  FADD R223, R29, R223 ;  /* 0x000000df1ddf7221 */ /* 0x000fc20000000000 */
[----:B------:R2:W-:Y:S01]  /*3410*/  STL [R1+0x88], R227 ;  /* 0x000088e301007387 */ /* 0x0005e20000100800 */
[----:B------:R-:W-:-:S01]  /*3420*/  FADD R222, R30, R222 ;  /* 0x000000de1ede7221 */ /* 0x000fc20000000000 */
[----:B------:R-:W-:Y:S01]  /*3430*/  FADD R221, R31, R221 ;  /* 0x000000dd1fdd7221 */ /* 0x000fe20000000000 */
[----:B------:R-:W-:-:S01]  /*3440*/  FADD R220, R32, R220 ;  /* 0x000000dc20dc7221 */ /* 0x000fc20000000000 */
[----:B------:R-:W-:Y:S01]  /*3450*/  FADD R219, R33, R219 ;  /* 0x000000db21db7221 */ /* 0x000fe20000000000 */
[----:B------:R-:W-:-:S01]  /*3460*/  FADD R218, R34, R218 ;  /* 0x000000da22da7221 */ /* 0x000fc20000000000 */
[----:B------:R-:W-:Y:S01]  /*3470*/  FADD R217, R35, R217 ;  /* 0x000000d923d97221 */ /* 0x000fe20000000000 */
[----:B------:R-:W-:-:S01]  /*3480*/  FADD R216, R36, R216 ;  /* 0x000000d824d87221 */ /* 0x000fc20000000000 */
[----:B------:R-:W-:Y:S01]  /*3490*/  FADD R215, R37, R215 ;  /* 0x000000d725d77221 */ /* 0x000fe20000000000 */
[----:B------:R-:W-:-:S01]  /*34a0*/  FADD R214, R38, R214 ;  /* 0x000000d626d67221 */ /* 0x000fc20000000000 */
[----:B--2---:R-:W2:Y:S01]  /*34b0*/  LDL.LU R227, [R1+0x28] ;  /* 0x0000280001e37983 */ /* 0x004ea20000300800 */
[----:B------:R-:W-:-:S01]  /*34c0*/  FADD R213, R39, R213 ;  /* 0x000000d527d57221 */ /* 0x000fc20000000000 */
[----:B------:R-:W-:Y:S01]  /*34d0*/  FADD R212, R40, R212 ;  /* 0x000000d428d47221 */ /* 0x000fe20000000000 */
[----:B------:R-:W-:-:S01]  /*34e0*/  FADD R211, R41, R211 ;  /* 0x000000d329d37221 */ /* 0x000fc20000000000 */
[----:B------:R3:W-:Y:S01]  /*34f0*/  STL [R1+0x8c], R226 ;  /* 0x00008ce201007387 */ /* 0x0007e20000100800 */
[----:B------:R-:W-:-:S03]  /*3500*/  FADD R228, R24, R228 ;  /* 0x000000e418e47221 */ /* 0x000fc60000000000 */
[----:B---3--:R-:W3:Y:S04]  /*3510*/  LDL.LU R226, [R1+0x24] ;  /* 0x0000240001e27983 */ /* 0x008ee80000300800 */
[----:B------:R4:W-:Y:S04]  /*3520*/  STL [R1+0x90], R225 ;  /* 0x000090e101007387 */ /* 0x0009e80000100800 */
[----:B----4-:R-:W4:Y:S04]  /*3530*/  LDL.LU R225, [R1+0x20] ;  /* 0x0000200001e17983 */ /* 0x010f280000300800 */
[----:B------:R0:W-:Y:S04]  /*3540*/  STL [R1+0x94], R224 ;  /* 0x000094e001007387 */ /* 0x0001e80000100800 */
[----:B0-----:R-:W4:Y:S04]  /*3550*/  LDL.LU R224, [R1+0x1c] ;  /* 0x00001c0001e07983 */ /* 0x001f280000300800 */
        /* <DEDUP_REMOVED lines=13> */
[----:B0-----:R-:W4:Y:S04]  /*3630*/  LDL.LU R217, [R1] ;  /* 0x0000000001d97983 */ /* 0x001f280000300800 */
[----:B------:R-:W-:Y:S04]  /*3640*/  STL [R1+0xb4], R216 ;  /* 0x0000b4d801007387 */ /* 0x000fe80000100800 */
[----:B------:R-:W-:Y:S04]  /*3650*/  STL [R1+0xb8], R215 ;  /* 0x0000b8d701007387 */ /* 0x000fe80000100800 */
[----:B------:R-:W-:Y:S04]  /*3660*/  STL [R1+0xbc], R214 ;  /* 0x0000bcd601007387 */ /* 0x000fe80000100800 */
[----:B------:R-:W-:Y:S04]  /*3670*/  STL [R1+0xc0], R213 ;  /* 0x0000c0d501007387 */ /* 0x000fe80000100800 */
[----:B------:R-:W-:Y:S04]  /*3680*/  STL [R1+0xc4], R212 ;  /* 0x0000c4d401007387 */ /* 0x000fe80000100800 */
[----:B------:R0:W-:Y:S01]  /*3690*/  STL [R1+0xc8], R211 ;  /* 0x0000c8d301007387 */ /* 0x0001e20000100800 */
[----:B--2---:R-:W-:-:S01]  /*36a0*/  FADD R227, R134, R227 ;  /* 0x000000e386e37221 */ /* 0x004fc20000000000 */
[----:B---3--:R-:W-:Y:S01]  /*36b0*/  FADD R226, R133, R226 ;  /* 0x000000e285e27221 */ /* 0x008fe20000000000 */
[----:B----4-:R-:W-:-:S01]  /*36c0*/  FADD R225, R132, R225 ;  /* 0x000000e184e17221 */ /* 0x010fc20000000000 */
[----:B------:R-:W-:Y:S01]  /*36d0*/  FADD R224, R131, R224 ;  /* 0x000000e083e07221 */ /* 0x000fe20000000000 */
[----:B------:R-:W-:-:S01]  /*36e0*/  FADD R223, R130, R223 ;  /* 0x000000df82df7221 */ /* 0x000fc20000000000 */
[----:B------:R-:W-:Y:S01]  /*36f0*/  FADD R222, R129, R222 ;  /* 0x000000de81de7221 */ /* 0x000fe20000000000 */
[----:B------:R-:W-:-:S01]  /*3700*/  FADD R221, R128, R221 ;  /* 0x000000dd80dd7221 */ /* 0x000fc20000000000 */
[----:B------:R-:W-:Y:S01]  /*3710*/  FADD R220, R127, R220 ;  /* 0x000000dc7fdc7221 */ /* 0x000fe20000000000 */
[----:B------:R-:W-:-:S01]  /*3720*/  FADD R219, R126, R219 ;  /* 0x000000db7edb7221 */ /* 0x000fc20000000000 */
[----:B------:R-:W-:Y:S01]  /*3730*/  FADD R218, R125, R218 ;  /* 0x000000da7dda7221 */ /* 0x000fe20000000000 */
[----:B------:R-:W-:-:S05]  /*3740*/  FADD R217, R124, R217 ;  /* 0x000000d97cd97221 */ /* 0x000fca0000000000 */
[----:B------:R2:W-:Y:S04]  /*3750*/  STL [R1], R217 ;  /* 0x000000d901007387 */ /* 0x0005e80000100800 */
[----:B------:R3:W-:Y:S04]  /*3760*/  STL [R1+0x4], R218 ;  /* 0x000004da01007387 */ /* 0x0007e80000100800 */
[----:B------:R4:W-:Y:S04]  /*3770*/  STL [R1+0x8], R219 ;  /* 0x000008db01007387 */ /* 0x0009e80000100800 */
[----:B------:R1:W-:Y:S04]  /*3780*/  STL [R1+0xc], R220 ;  /* 0x00000cdc01007387 */ /* 0x0003e80000100800 */
[----:B------:R1:W-:Y:S04]  /*3790*/  STL [R1+0x10], R221 ;  /* 0x000010dd01007387 */ /* 0x0003e80000100800 */
[----:B------:R1:W-:Y:S04]  /*37a0*/  STL [R1+0x14], R222 ;  /* 0x000014de01007387 */ /* 0x0003e80000100800 */
[----:B------:R1:W-:Y:S04]  /*37b0*/  STL [R1+0x18], R223 ;  /* 0x000018df01007387 */ /* 0x0003e80000100800 */
[----:B------:R1:W-:Y:S04]  /*37c0*/  STL [R1+0x1c], R224 ;  /* 0x00001ce001007387 */ /* 0x0003e80000100800 */
[----:B0-----:R-:W4:Y:S04]  /*37d0*/  LDL.LU R211, [R1+0x2c] ;  /* 0x00002c0001d37983 */ /* 0x001f280000300800 */
[----:B------:R0:W-:Y:S04]  /*37e0*/  STL [R1+0x20], R225 ;  /* 0x000020e101007387 */ /* 0x0001e80000100800 */
[----:B------:R-:W4:Y:S04]  /*37f0*/  LDL.LU R212, [R1+0x30] ;  /* 0x0000300001d47983 */ /* 0x000f280000300800 */
[----:B------:R0:W-:Y:S04]  /*3800*/  STL [R1+0x24], R226 ;  /* 0x000024e201007387 */ /* 0x0001e80000100800 */
[----:B------:R-:W4:Y:S04]  /*3810*/  LDL.LU R213, [R1+0x34] ;  /* 0x0000340001d57983 */ /* 0x000f280000300800 */
[----:B------:R0:W-:Y:S04]  /*3820*/  STL [R1+0x28], R227 ;  /* 0x000028e301007387 */ /* 0x0001e80000100800 */
[----:B------:R-:W4:Y:S04]  /*3830*/  LDL.LU R214, [R1+0x38] ;  /* 0x0000380001d67983 */ /* 0x000f280000300800 */
[----:B------:R-:W4:Y:S04]  /*3840*/  LDL.LU R215, [R1+0x3c] ;  /* 0x00003c0001d77983 */ /* 0x000f280000300800 */
[----:B------:R-:W4:Y:S04]  /*3850*/  LDL.LU R216, [R1+0x40] ;  /* 0x0000400001d87983 */ /* 0x000f280000300800 */
[----:B--2---:R-:W2:Y:S04]  /*3860*/  LDL.LU R217, [R1+0x44] ;  /* 0x0000440001d97983 */ /* 0x004ea80000300800 */
[----:B---3--:R-:W3:Y:S04]  /*3870*/  LDL.LU R218, [R1+0x48] ;  /* 0x0000480001da7983 */ /* 0x008ee80000300800 */
[----:B----4-:R-:W4:Y:S04]  /*3880*/  LDL.LU R219, [R1+0x4c] ;  /* 0x00004c0001db7983 */ /* 0x010f280000300800 */
[----:B-1----:R-:W4:Y:S04]  /*3890*/  LDL.LU R220, [R1+0x50] ;  /* 0x0000500001dc7983 */ /* 0x002f280000300800 */
[----:B------:R-:W4:Y:S04]  /*38a0*/  LDL.LU R221, [R1+0x54] ;  /* 0x0000540001dd7983 */ /* 0x000f280000300800 */
[----:B------:R-:W4:Y:S04]  /*38b0*/  LDL.LU R222, [R1+0x58] ;  /* 0x0000580001de7983 */ /* 0x000f280000300800 */
[----:B------:R-:W4:Y:S04]  /*38c0*/  LDL.LU R223, [R1+0x5c] ;  /* 0x00005c0001df7983 */ /* 0x000f280000300800 */
[----:B------:R-:W4:Y:S04]  /*38d0*/  LDL.LU R224, [R1+0x60] ;  /* 0x0000600001e07983 */ /* 0x000f280000300800 */
[----:B0-----:R-:W4:Y:S04]  /*38e0*/  LDL.LU R225, [R1+0x64] ;  /* 0x0000640001e17983 */ /* 0x001f280000300800 */
[----:B------:R-:W4:Y:S04]  /*38f0*/  LDL.LU R226, [R1+0x68] ;  /* 0x0000680001e27983 */ /* 0x000f280000300800 */
[----:B------:R-:W4:Y:S01]  /*3900*/  LDL.LU R227, [R1+0x6c] ;  /* 0x00006c0001e37983 */ /* 0x000f220000300800 */
[----:B------:R-:W-:-:S05]  /*3910*/  FADD R211, R135, R211 ;  /* 0x000000d387d37221 */ /* 0x000fca0000000000 */
[----:B------:R0:W-:Y:S01]  /*3920*/  STL [R1+0x2c], R211 ;  /* 0x00002cd301007387 */ /* 0x0001e20000100800 */
[----:B------:R-:W-:-:S03]  /*3930*/  FADD R212, R136, R212 ;  /* 0x000000d488d47221 */ /* 0x000fc60000000000 */
[----:B0-----:R0:W5:Y:S01]  /*3940*/  LDL.LU R211, [R1+0xc8] ;  /* 0x0000c80001d37983 */ /* 0x0011620000300800 */
[----:B------:R-:W-:-:S03]  /*3950*/  FADD R213, R137, R213 ;  /* 0x000000d589d57221 */ /* 0x000fc60000000000 */
[----:B------:R1:W-:Y:S01]  /*3960*/  STL [R1+0x30], R212 ;  /* 0x000030d401007387 */ /* 0x0003e20000100800 */
[----:B------:R-:W-:-:S01]  /*3970*/  FADD R214, R138, R214 ;  /* 0x000000d68ad67221 */ /* 0x000fc20000000000 */
[----:B------:R-:W-:Y:S02]  /*3980*/  FADD R215, R139, R215 ;  /* 0x000000d78bd77221 */ /* 0x000fe40000000000 */
[----:B-1----:R0:W5:Y:S01]  /*3990*/  LDL.LU R212, [R1+0xc4] ;  /* 0x0000c40001d47983 */ /* 0x0021620000300800 */
[----:B------:R-:W-:-:S03]  /*39a0*/  FADD R216, R140, R216 ;  /* 0x000000d88cd87221 */ /* 0x000fc60000000000 */
[----:B------:R1:W-:Y:S01]  /*39b0*/  STL [R1+0x34], R213 ;  /* 0x000034d501007387 */ /* 0x0003e20000100800 */
[----:B--2---:R-:W-:-:S03]  /*39c0*/  FADD R217, R141, R217 ;  /* 0x000000d98dd97221 */ /* 0x004fc60000000000 */
[----:B-1----:R0:W5:Y:S01]  /*39d0*/  LDL.LU R213, [R1+0xc0] ;  /* 0x0000c00001d57983 */ /* 0x0021620000300800 */
[----:B---3--:R-:W-:-:S03]  /*39e0*/  FADD R218, R142, R218 ;  /* 0x000000da8eda7221 */ /* 0x008fc60000000000 */
[----:B------:R1:W-:Y:S01]  /*39f0*/  STL [R1+0x38], R214 ;  /* 0x000038d601007387 */ /* 0x0003e20000100800 */
[----:B----4-:R-:W-:-:S01]  /*3a00*/  FADD R219, R143, R219 ;  /* 0x000000db8fdb7221 */ /* 0x010fc20000000000 */
[----:B------:R-:W-:Y:S02]  /*3a10*/  FADD R220, R144, R220 ;  /* 0x000000dc90dc7221 */ /* 0x000fe40000000000 */
[----:B-1----:R0:W5:Y:S04]  /*3a20*/  LDL.LU R214, [R1+0xbc] ;  /* 0x0000bc0001d67983 */ /* 0x0021680000300800 */
[----:B------:R1:W-:Y:S01]  /*3a30*/  STL [R1+0x3c], R215 ;  /* 0x00003cd701007387 */ /* 0x0003e20000100800 */
[----:B------:R-:W-:-:S01]  /*3a40*/  FADD R221, R145, R221 ;  /* 0x000000dd91dd7221 */ /* 0x000fc20000000000 */
[----:B------:R-:W-:-:S02]  /*3a50*/  FADD R222, R146, R222 ;  /* 0x000000de92de7221 */ /* 0x000fc40000000000 */
[----:B-1----:R0:W5:Y:S04]  /*3a60*/  LDL.LU R215, [R1+0xb8] ;  /* 0x0000b80001d77983 */ /* 0x0021680000300800 */
[----:B------:R1:W-:Y:S01]  /*3a70*/  STL [R1+0x40], R216 ;  /* 0x000040d801007387 */ /* 0x0003e20000100800 */
[----:B------:R-:W-:-:S03]  /*3a80*/  FADD R223, R147, R223 ;  /* 0x000000df93df7221 */ /* 0x000fc60000000000 */
        /* <DEDUP_REMOVED lines=13> */
[----:B------:R1:W-:Y:S04]  /*3b60*/  STL [R1+0x54], R221 ;  /* 0x000054dd01007387 */ /* 0x0003e80000100800 */
        /* <DEDUP_REMOVED lines=12> */
[----:B-1----:R0:W5:Y:S01]  /*3c30*/  LDL.LU R227, [R1+0x88] ;  /* 0x0000880001e37983 */ /* 0x0021620000300800 */
        /* <DEDUP_REMOVED lines=82> */
[----:B0-----:R-:W-:-:S06]  /*4160*/  UMOV UR6, URZ ;  /* 0x0000003f00067c82 */ /* 0x001fcc0008000000 */
.L_x_28:
[----:B------:R-:W-:Y:S05]  /*4170*/  @!P1 BRA `(.L_x_29) ;  /* 0x0000000000049947 */ /* 0x000fea0003800000 */
[----:B------:R-:W-:Y:S01]  /*4180*/  BPT.TRAP 0x1 ;  /* 0x000000040000795c */ /* 0x000fe20000300000 */
.L_x_29:
[----:B------:R2:W-:Y:S04]  /*4190*/  STL [R1+0x8c], R2 ;  /* 0x00008c0201007387 */ /* 0x0005e80000100800 */
[----:B--2---:R-:W2:Y:S04]  /*41a0*/  LDL R2, [R1+0x70] ;  /* 0x0000700001027983 */ /* 0x004ea80000100800 */
[----:B-----5:R3:W-:Y:S04]  /*41b0*/  STL [R1+0x88], R0 ;  /* 0x0000880001007387 */ /* 0x0207e80000100800 */
[----:B---3--:R-:W3:Y:S01]  /*41c0*/  LDL R0, [R1+0x74] ;  /* 0x0000740001007983 */ /* 0x008ee20000100800 */
[----:B-1----:R-:W-:Y:S01]  /*41d0*/  IMAD.U32 R229, RZ, RZ, UR25 ;  /* 0x00000019ffe57e24 */ /* 0x002fe2000f8e00ff */
[----:B--2---:R-:W-:-:S02]  /*41e0*/  ISETP.NE.AND P0, PT, R2, RZ, PT ;  /* 0x000000ff0200720c */ /* 0x004fc40003f05270 */
[----:B------:R1:W5:Y:S11]  /*41f0*/  LDL.LU R2, [R1+0x8c] ;  /* 0x00008c0001027983 */ /* 0x0003760000300800 */
[----:B------:R-:W-:-:S05]  /*4200*/  @P0 LEA R229, R229, UR14, 0x3 ;  /* 0x0000000ee5e50c11 */ /* 0x000fca000f8e18ff */
[----:B------:R-:W-:-:S05]  /*4210*/  @P0 VIADD R229, R229, 0x20 ;  /* 0x00000020e5e50836 */ /* 0x000fca0000000000 */
[----:B---3--:R-:W-:Y:S02]  /*4220*/  @P0 PRMT R229, R0, 0x654, R229 ;  /* 0x0000065400e50816 */ /* 0x008fe400000000e5 */
[----:B------:R1:W5:Y:S01]  /*4230*/  LDL.LU R0, [R1+0x88] ;  /* 0x0000880001007983 */ /* 0x0003620000300800 */
[----:B------:R-:W-:Y:S01]  /*4240*/  UISETP.GT.U32.AND UP0, UPT, UR13, 0x1, UPT ;  /* 0x000000010d00788c */ /* 0x000fe2000bf04070 */
[----:B------:R1:W-:Y:S05]  /*4250*/  @P0 SYNCS.ARRIVE.TRANS64.RED.A1T0 RZ, [R229+URZ], RZ ;  /* 0x000000ffe5ff09a7 */ /* 0x0003ea000810043f */
[----:B------:R-:W-:-:S13]  /*4260*/  PLOP3.LUT P0, PT, PT, PT, UP0, 0x80, 0x0 ;  /* 0x000000000000781c */ /* 0x000fda0003f0f008 */
[----:B-1----:R-:W-:Y:S05]  /*4270*/  @P0 BRA `(.L_x_30) ;  /* 0x0000000000040947 */ /* 0x002fea0003800000 */
[----:B------:R-:W-:Y:S01]  /*4280*/  BPT.TRAP 0x1 ;  /* 0x000000040000795c */ /* 0x000fe20000300000 */
.L_x_30:
[----:B------:R-:W-:Y:S02]  /*4290*/  UISETP.GT.AND UP2, UPT, UR24, 0x1, UPT ;  /* 0x000000011800788c */ /* 0x000fe4000bf44270 */
[----:B------:R-:W-:Y:S02]  /*42a0*/  UIADD3 UR16, UR16, 0x1, URZ ;  /* 0x0000000110107890 */ /* 0x000fe4000fffe03f */
[----:B------:R-:W-:Y:S02]  /*42b0*/  UIADD3 UR25, UR25, 0x1, URZ ;  /* 0x0000000119197890 */ /* 0x000fe4000fffe03f */
[----:B------:R-:W-:Y:S01]  /*42c0*/  PLOP3.LUT P0, PT, PT, PT, UP2, 0x80, 0x0 ;  /* 0x000000000000781c */ /* 0x000fe20003f0f028 */
[----:B------:R-:W-:Y:S02]  /*42d0*/  UISETP.NE.AND UP0, UPT, UR16, 0x4, UPT ;  /* 0x000000041000788c */ /* 0x000fe4000bf05270 */
[----:B------:R-:W-:Y:S02]  /*42e0*/  UIADD3 UR9, UR24, -0x1, URZ ;  /* 0xffffffff18097890 */ /* 0x000fe4000fffe03f */
[----:B------:R-:W-:-:S02]  /*42f0*/  USEL UR8, URZ, 0x1, UP0 ;  /* 0x000000013f087887 */ /* 0x000fc40008000000 */
[----:B------:R-:W-:Y:S02]  /*4300*/  UISETP.NE.AND UP1, UPT, UR25, 0x4, UPT ;  /* 0x000000041900788c */ /* 0x000fe4000bf25270 */
[----:B------:R-:W-:Y:S02]  /*4310*/  ULOP3.LUT UR17, UR17, UR8, URZ, 0x3c, !UPT ;  /* 0x0000000811117292 */ /* 0x000fe4000f8e3c3f */
[----:B------:R-:W-:Y:S02]  /*4320*/  USEL UR16, UR16, URZ, UP0 ;  /* 0x0000003f10107287 */ /* 0x000fe40008000000 */
[----:B------:R-:W-:Y:S01]  /*4330*/  USEL UR25, UR25, URZ, UP1 ;  /* 0x0000003f19197287 */ /* 0x000fe20008800000 */
[----:B------:R-:W-:Y:S01]  /*4340*/  UMOV UR8, 0x1 ;  /* 0x0000000100087882 */ /* 0x000fe20000000000 */
[----:B------:R-:W-:Y:S01]  /*4350*/  UMOV UR24, UR9 ;  /* 0x0000000900187c82 */ /* 0x000fe20008000000 */
[----:B------:R-:W-:Y:S09]  /*4360*/  @P0 BRA `(.L_x_31) ;  /* 0xffffffec00300947 */ /* 0x000ff2000383ffff */
.L_x_23:
[----:B------:R-:W-:-:S04]  /*4370*/  UISETP.NE.AND UP0, UPT, UR6, URZ, UPT ;  /* 0x0000003f0600728c */ /* 0x000fc8000bf05270 */
[----:B------:R-:W-:-:S06]  /*4380*/  USEL UR6, URZ, 0x1, !UP0 ;  /* 0x000000013f067887 */ /* 0x000fcc000c000000 */
[----:B------:R-:W-:-:S13]  /*4390*/  ISETP.NE.AND P0, PT, RZ, UR6, PT ;  /* 0x00000006ff007c0c */ /* 0x000fda000bf05270 */
[----:B------:R-:W-:Y:S05]  /*43a0*/  @!P0 BRA `(.L_x_32) ;  /* 0x0000000c00c48947 */ /* 0x000fea0003800000 */
[----:B------:R-:W-:Y:S02]  /*43b0*/  WARPGROUP.DEPBAR.LE gsb0, 0x0 ;  /* 0x00008000000079c5 */ /* 0x000fe40000010000 */
[----:B-----5:R-:W-:Y:S01]  /*43c0*/  FADD R227, R25, R227 ;  /* 0x000000e319e37221 */ /* 0x020fe20000000000 */
[----:B------:R-:W-:-:S04]  /*43d0*/  FADD R228, R24, R228 ;  /* 0x000000e418e47221 */ /* 0x000fc80000000000 */
[----:B------:R1:W-:Y:S04]  /*43e0*/  STL [R1+0x88], R227 ;  /* 0x000088e301007387 */ /* 0x0003e80000100800 */
[----:B-1----:R-:W2:Y:S04]  /*43f0*/  LDL.LU R227, [R1+0x6c] ;  /* 0x00006c0001e37983 */ /* 0x002ea80000300800 */
[----:B--2---:R1:W-:Y:S04]  /*4400*/  STL [R1+0x8c], R227 ;  /* 0x00008ce301007387 */ /* 0x0043e80000100800 */
        /* <DEDUP_REMOVED lines=52> */
[----:B-1----:R-:W2:Y:S01]  /*4750*/  LDL.LU R227, [R1] ;  /* 0x0000000001e37983 */ /* 0x002ea20000300800 */
[----:B------:R-:W-:Y:S01]  /*4760*/  FADD R226, R26, R226 ;  /* 0x000000e21ae27221 */ /* 0x000fe20000000000 */
        /* <DEDUP_REMOVED lines=97> */
[----:B--2---:R-:W-:-:S05]  /*4d80*/  FADD R227, R124, R227 ;  /* 0x000000e37ce37221 */ /* 0x004fca0000000000 */
[----:B------:R1:W-:Y:S04]  /*4d90*/  STL [R1], R227 ;  /* 0x000000e301007387 */ /* 0x0003e80000100800 */
[----:B-1----:R-:W2:Y:S02]  /*4da0*/  LDL.LU R227, [R1+0xf4] ;  /* 0x0000f40001e37983 */ /* 0x002ea40000300800 */
[----:B--2---:R-:W-:-:S05]  /*4db0*/  FADD R227, R125, R227 ;  /* 0x000000e37de37221 */ /* 0x004fca0000000000 */
[----:B------:R1:W-:Y:S04]  /*4dc0*/  STL [R1+0x4], R227 ;  /* 0x000004e301007387 */ /* 0x0003e80000100800 */
        /* <DEDUP_REMOVED lines=78> */
[----:B-1----:R1:W5:Y:S02]  /*52b0*/  LDL.LU R227, [R1+0x88] ;  /* 0x0000880001e37983 */ /* 0x0023640000300800 */
.L_x_32:
[----:B------:R-:W-:Y:S02]  /*52c0*/  WARPGROUP.DEPBAR.LE gsb0, 0x0 ;  /* 0x00008000000079c5 */ /* 0x000fe40000010000 */
[----:B------:R-:W2:Y:S02]  /*52d0*/  LDC R24, c[0x0][0x28c] ;  /* 0x0000a300ff187b82 */ /* 0x000ea40000000800 */
[----:B--2---:R-:W-:-:S13]  /*52e0*/  ISETP.GE.AND P0, PT, R24, 0x1, PT ;  /* 0x000000011800780c */ /* 0x004fda0003f06270 */
[----:B------:R-:W-:Y:S05]  /*52f0*/  @!P0 BRA `(.L_x_33) ;  /* 0x0000000000688947 */ /* 0x000fea0003800000 */
[----:B------:R-:W-:-:S06]  /*5300*/  UISETP.NE.AND UP0, UPT, UR23, 0x3, UPT ;  /* 0x000000031700788c */ /* 0x000fcc000bf05270 */
[----:B------:R-:W-:-:S13]  /*5310*/  PLOP3.LUT P0, PT, PT, PT, UP0, 0x80, 0x0 ;  /* 0x000000000000781c */ /* 0x000fda0003f0f008 */
[----:B------:R-:W-:Y:S05]  /*5320*/  @!P0 BRA `(.L_x_34) ;  /* 0x0000000000048947 */ /* 0x000fea0003800000 */
[----:B------:R-:W-:Y:S01]  /*5330*/  BPT.TRAP 0x1 ;  /* 0x000000040000795c */ /* 0x000fe20000300000 */
.L_x_34:
[----:B-----5:R2:W-:Y:S04]  /*5340*/  STL [R1+0x8c], R2 ;  /* 0x00008c0201007387 */ /* 0x0205e80000100800 */
[----:B--2---:R-:W2:Y:S04]  /*5350*/  LDL R2, [R1+0x70] ;  /* 0x0000700001027983 */ /* 0x004ea80000100800 */
[----:B------:R3:W-:Y:S04]  /*5360*/  STL [R1+0x88], R0 ;  /* 0x0000880001007387 */ /* 0x0007e80000100800 */
[----:B---3--:R-:W3:Y:S01]  /*5370*/  LDL R0, [R1+0x74] ;  /* 0x0000740001007983 */ /* 0x008ee20000100800 */
[----:B------:R-:W-:Y:S01]  /*5380*/  UISETP.LT.AND UP1, UPT, UR12, 0x1, UPT ;  /* 0x000000010c00788c */ /* 0x000fe2000bf21270 */
[----:B------:R-:W-:Y:S01]  /*5390*/  IMAD.U32 R25, RZ, RZ, UR14 ;  /* 0x0000000eff197e24 */ /* 0x000fe2000f8e00ff */
[----:B--2---:R-:W-:-:S02]  /*53a0*/  ISETP.NE.AND P0, PT, R2, RZ, PT ;  /* 0x000000ff0200720c */ /* 0x004fc40003f05270 */
[----:B------:R2:W5:Y:S11]  /*53b0*/  LDL.LU R2, [R1+0x8c] ;  /* 0x00008c0001027983 */ /* 0x0005760000300800 */
[----:B------:R-:W-:-:S05]  /*53c0*/  VOTEU.ANY UP0, P0 ;  /* 0x00000000003f7886 */ /* 0x000fca0000000100 */
[----:B------:R-:W-:-:S04]  /*53d0*/  @UP0 USEL UR6, UR12, 0x1, UP1 ;  /* 0x000000010c060887 */ /* 0x000fc80008800000 */
[----:B------:R-:W-:-:S06]  /*53e0*/  @UP0 UIADD3 UR6, UR5, UR12, -UR6 ;  /* 0x0000000c05060290 */ /* 0x000fcc000fffe806 */
[----:B------:R-:W-:-:S04]  /*53f0*/  IMAD.U32 R24, RZ, RZ, UR6 ;  /* 0x00000006ff187e24 */ /* 0x000fc8000f8e00ff */
[----:B------:R-:W-:-:S05]  /*5400*/  @P0 IMAD.SHL.U32 R24, R24, 0x8, RZ ;  /* 0x0000000818180824 */ /* 0x000fca00078e00ff */
[----:B------:R-:W-:-:S04]  /*5410*/  @P0 LOP3.LUT R24, R24, 0x18, RZ, 0xc0, !PT ;  /* 0x0000001818180812 */ /* 0x000fc800078ec0ff */
[----:B------:R-:W-:-:S04]  /*5420*/  @P0 IADD3 R24, R25, 0x20, R24 ;  /* 0x0000002019180810 */ /* 0x000fc80007ffe018 */
[----:B---3--:R-:W-:Y:S02]  /*5430*/  @P0 PRMT R24, R0, 0x654, R24 ;  /* 0x0000065400180816 */ /* 0x008fe40000000018 */
[----:B------:R2:W5:Y:S01]  /*5440*/  LDL.LU R0, [R1+0x88] ;  /* 0x0000880001007983 */ /* 0x0005620000300800 */
[----:B------:R-:W-:Y:S01]  /*5450*/  UISETP.GT.U32.AND UP0, UPT, UR13, 0x1, UPT ;  /* 0x000000010d00788c */ /* 0x000fe2000bf04070 */
[----:B------:R2:W-:Y:S05]  /*5460*/  @P0 SYNCS.ARRIVE.TRANS64.RED.A1T0 RZ, [R24+URZ], RZ ;  /* 0x000000ff18ff09a7 */ /* 0x0005ea000810043f */
[----:B------:R-:W-:-:S13]  /*5470*/  PLOP3.LUT P0, PT, PT, PT, UP0, 0x80, 0x0 ;  /* 0x000000000000781c */ /* 0x000fda0003f0f008 */
[----:B--2---:R-:W-:Y:S05]  /*5480*/  @P0 BRA `(.L_x_33) ;  /* 0x0000000000040947 */ /* 0x004fea0003800000 */
[----:B------:R-:W-:Y:S01]  /*5490*/  BPT.TRAP 0x1 ;  /* 0x000000040000795c */ /* 0x000fe20000300000 */
.L_x_33:
[----:B------:R-:W-:Y:S01]  /*54a0*/  STL [R1+0x90], R3 ;  /* 0x0000900301007387 */ /* 0x000fe20000100800 */
[----:B------:R-:W2:Y:S01]  /*54b0*/  LDC R28, c[0x0][0x288] ;  /* 0x0000a200ff1c7b82 */ /* 0x000ea20000000800 */
[----:B------:R-:W-:Y:S02]  /*54c0*/  ULDC UR6, c[0x0][0x284] ;  /* 0x0000a10000067ab9 */ /* 0x000fe40000000800 */
[----:B-----5:R3:W-:Y:S04]  /*54d0*/  STL [R1+0x8c], R2 ;  /* 0x00008c0201007387 */ /* 0x0207e80000100800 */
[----:B---3--:R-:W3:Y:S04]  /*54e0*/  LDL.LU R2, [R1+0x84] ;  /* 0x0000840001027983 */ /* 0x008ee80000300800 */
[----:B------:R4:W-:Y:S01]  /*54f0*/  STL [R1+0x88], R0 ;  /* 0x0000880001007387 */ /* 0x0009e20000100800 */
[----:B------:R-:W0:Y:S03]  /*5500*/  S2R R3, SR_TID.X ;  /* 0x0000000000037919 */ /* 0x000e260000002100 */
[----:B----4-:R-:W4:Y:S01]  /*5510*/  LDL.LU R0, [R1+0x80] ;  /* 0x0000800001007983 */ /* 0x010f220000300800 */
[----:B0-----:R-:W-:-:S02]  /*5520*/  SHF.R.U32.HI R24, RZ, 0x2, R3 ;  /* 0x00000002ff187819 */ /* 0x001fc40000011603 */
[----:B------:R-:W-:Y:S02]  /*5530*/  LOP3.LUT R26, R3, 0x60, RZ, 0xc0, !PT ;  /* 0x00000060031a7812 */ /* 0x000fe400078ec0ff */
[----:B------:R-:W-:Y:S02]  /*5540*/  SHF.R.U32.HI R27, RZ, 0x7, R3 ;  /* 0x00000007ff1b7819 */ /* 0x000fe40000011603 */
[----:B------:R-:W-:Y:S02]  /*5550*/  LOP3.LUT R25, R24, 0x7, RZ, 0xc0, !PT ;  /* 0x0000000718197812 */ /* 0x000fe400078ec0ff */
[----:B------:R-:W-:Y:S02]  /*5560*/  SHF.R.U32.HI R26, RZ, 0x1, R26 ;  /* 0x00000001ff1a7819 */ /* 0x000fe4000001161a */
[----:B------:R-:W-:Y:S02]  /*5570*/  LOP3.LUT R24, R27, 0x1, RZ, 0xc0, !PT ;  /* 0x000000011b187812 */ /* 0x000fe400078ec0ff */
[----:B------:R-:W-:-:S03]  /*5580*/  IADD3 R27, RZ, -R26, -R25 ;  /* 0x8000001aff1b7210 */ /* 0x000fc60007ffe819 */
[C---:B------:R-:W-:Y:S02]  /*5590*/  IMAD.SHL.U32 R30, R24.reuse, 0x40, RZ ;  /* 0x00000040181e7824 */ /* 0x040fe400078e00ff */
[----:B------:R-:W-:Y:S01]  /*55a0*/  IMAD R29, R24, -0x40, R27 ;  /* 0xffffffc0181d7824 */ /* 0x000fe200078e021b */
[C---:B------:R-:W-:Y:S01]  /*55b0*/  LOP3.LUT R24, R3.reuse, 0x3, RZ, 0xc0, !PT ;  /* 0x0000000303187812 */ /* 0x040fe200078ec0ff */
[----:B------:R-:W-:Y:S01]  /*55c0*/  IMAD.SHL.U32 R27, R3, 0x2, RZ ;  /* 0x00000002031b7824 */ /* 0x000fe200078e00ff */
[----:B------:R-:W-:Y:S01]  /*55d0*/  LOP3.LUT R25, R30, 0x40, R25, 0xe2, !PT ;  /* 0x000000401e197812 */ /* 0x000fe200078ee219 */
[----:B------:R0:W5:Y:S03]  /*55e0*/  LDL.LU R3, [R1+0x90] ;  /* 0x0000900001037983 */ /* 0x0001660000300800 */
[----:B------:R-:W-:Y:S01]  /*55f0*/  LOP3.LUT R27, R27, 0x6, RZ, 0xc0, !PT ;  /* 0x000000061b1b7812 */ /* 0x000fe200078ec0ff */
[----:B--2---:R-:W-:-:S02]  /*5600*/  IMAD R24, R24, -0x2, R28 ;  /* 0xfffffffe18187824 */ /* 0x004fc400078e021c */
[C---:B---3--:R-:W-:Y:S02]  /*5610*/  IMAD.SHL.U32 R30, R2.reuse, 0x80, RZ ;  /* 0x00000080021e7824 */ /* 0x048fe400078e00ff */
[----:B------:R-:W-:Y:S02]  /*5620*/  IMAD.WIDE R32, R2, 0x80, RZ ;  /* 0x0000008002207825 */ /* 0x000fe400078e02ff */
[----:B------:R0:W5:Y:S02]  /*5630*/  LDL.LU R2, [R1+0x8c] ;  /* 0x00008c0001027983 */ /* 0x0001640000300800 */
[----:B----4-:R-:W-:-:S05]  /*5640*/  IMAD.SHL.U32 R35, R0, 0x100, RZ ;  /* 0x0000010000237824 */ /* 0x010fca00078e00ff */
[----:B------:R-:W-:Y:S02]  /*5650*/  ISETP.GE.AND P0, PT, R35, R28, PT ;  /* 0x0000001c2300720c */ /* 0x000fe40003f06270 */
[----:B------:R-:W-:Y:S02]  /*5660*/  PRMT R28, R27, 0x6540, R0 ;  /* 0x000065401b1c7816 */ /* 0x000fe40000000000 */
[----:B------:R0:W5:Y:S01]  /*5670*/  LDL.LU R0, [R1+0x88] ;  /* 0x0000880001007983 */ /* 0x0001620000300800 */
[C---:B------:R-:W-:Y:S02]  /*5680*/  ISETP.GE.OR P0, PT, R30.reuse, UR6, P0 ;  /* 0x000000061e007c0c */ /* 0x040fe40008706670 */
[----:B------:R-:W-:Y:S01]  /*5690*/  IADD3 R38, -R30, UR6, R29 ;  /* 0x000000061e267c10 */ /* 0x000fe2000fffe11d */
[----:B------:R-:W-:Y:S01]  /*56a0*/  IMAD.IADD R35, R24, 0x1, -R35 ;  /* 0x0000000118237824 */ /* 0x000fe200078e0a23 */
[----:B------:R-:W-:Y:S01]  /*56b0*/  LOP3.LUT R39, R32, R25, R26, 0xfe, !PT ;  /* 0x0000001920277212 */ /* 0x000fe200078efe1a */
[----:B------:R-:W-:-:S08]  /*56c0*/  IMAD.MOV.U32 R34, RZ, RZ, -0x1 ;  /* 0xffffffffff227424 */ /* 0x000fd000078e00ff */
[----:B0-----:R-:W-:Y:S05]  /*56d0*/  @P0 BRA `(.L_x_35) ;  /* 0x0000008c00ac0947 */ /* 0x001fea0003800000 */
[----:B------:R-:W0:Y:S01]  /*56e0*/  LDC.64 R26, c[0x0][0x5c8] ;  /* 0x00017200ff1a7b82 */ /* 0x000e220000000a00 */
[----:B------:R-:W-:Y:S01]  /*56f0*/  USHF.R.S32.HI UR7, URZ, 0x1f, UR22 ;  /* 0x0000001f3f077899 */ /* 0x000fe20008011416 */
[--C-:B------:R-:W-:Y:S01]  /*5700*/  SHF.R.S32.HI R29, RZ, 0x1f, R28.reuse ;  /* 0x0000001fff1d7819 */ /* 0x100fe2000001141c */
[----:B------:R-:W-:Y:S01]  /*5710*/  ULDC.64 UR8, c[0x0][0x5d0] ;  /* 0x0001740000087ab9 */ /* 0x000fe20000000a00 */
[----:B------:R-:W-:Y:S01]  /*5720*/  BSSY B0, `(.L_x_35) ;  /* 0x00008e6000007945 */ /* 0x000fe20003800000 */
[----:B------:R-:W-:Y:S02]  /*5730*/  UIMAD UR6, UR7, UR8, URZ ;  /* 0x00000008070672a4 */ /* 0x000fe4000f8e023f */
[----:B------:R-:W-:Y:S02]  /*5740*/  IMAD.U32 R25, RZ, RZ, UR8 ;  /* 0x00000008ff197e24 */ /* 0x000fe4000f8e00ff */
[----:B------:R-:W-:Y:S02]  /*5750*/  UIMAD UR6, UR22, UR9, UR6 ;  /* 0x00000009160672a4 */ /* 0x000fe4000f8e0206 */
[----:B------:R-:W-:Y:S01]  /*5760*/  IMAD.WIDE.U32 R24, R25, UR22, R28 ;  /* 0x0000001619187c25 */ /* 0x000fe2000f8e001c */
[----:B------:R-:W-:-:S03]  /*5770*/  ULDC.64 UR8, c[0x0][0x5c0] ;  /* 0x0001700000087ab9 */ /* 0x000fc60000000a00 */
[----:B------:R-:W-:Y:S02]  /*5780*/  VIADD R25, R25, UR6 ;  /* 0x0000000619197c36 */ /* 0x000fe40008000000 */
[-C--:B0-----:R-:W-:Y:S02]  /*5790*/  IMAD R30, R33, R26.reuse, RZ ;  /* 0x0000001a211e7224 */ /* 0x081fe400078e02ff */
[----:B------:R-:W-:-:S04]  /*57a0*/  IMAD.WIDE.U32 R24, R39, R26, R24 ;  /* 0x0000001a27187225 */ /* 0x000fc800078e0018 */
[----:B------:R-:W-:-:S04]  /*57b0*/  IMAD R31, R39, R27, R30 ;  /* 0x0000001b271f7224 */ /* 0x000fc800078e021e */
[----:B------:R-:W-:Y:S01]  /*57c0*/  IMAD.IADD R30, R25, 0x1, R31 ;  /* 0x00000001191e7824 */ /* 0x000fe200078e021f */
[----:B------:R-:W-:Y:S02]  /*57d0*/  LEA R25, P0, R26, R24, 0x3 ;  /* 0x000000181a197211 */ /* 0x000fe400078018ff */
[----:B------:R-:W-:Y:S02]  /*57e0*/  IADD3 R24, P1, R24, UR8, RZ ;  /* 0x0000000818187c10 */ /* 0x000fe4000ff3e0ff */
[----:B------:R-:W-:Y:S02]  /*57f0*/  LEA.HI.X R27, R26, R30, R27, 0x3, P0 ;  /* 0x0000001e1a1b7211 */ /* 0x000fe400000f1c1b */
[----:B------:R-:W-:Y:S02]  /*5800*/  FSETP.NEU.AND P0, PT, RZ, UR21, PT ;  /* 0x00000015ff007c0b */ /* 0x000fe4000bf0d000 */
[----:B------:R-:W-:Y:S02]  /*5810*/  IADD3 R26, P3, R25, UR8, RZ ;  /* 0x00000008191a7c10 */ /* 0x000fe4000ff7e0ff */
[----:B------:R-:W-:-:S02]  /*5820*/  IADD3.X R25, R30, UR9, RZ, P1, !PT ;  /* 0x000000091e197c10 */ /* 0x000fc40008ffe4ff */
[----:B------:R-:W-:-:S07]  /*5830*/  IADD3.X R27, R27, UR9, RZ, P3, !PT ;  /* 0x000000091b1b7c10 */ /* 0x000fce0009ffe4ff */
[----:B------:R-:W-:Y:S05]  /*5840*/  @!P0 BRA `(.L_x_36) ;  /* 0x0000006800d48947 */ /* 0x000fea0003800000 */
[----:B------:R-:W-:Y:S01]  /*5850*/  ULDC.64 UR8, c[0x0][0x5b8] ;  /* 0x00016e0000087ab9 */ /* 0x000fe20000000a00 */
[----:B------:R-:W-:Y:S01]  /*5860*/  ISETP.GE.AND P0, PT, R38, 0x1, PT ;  /* 0x000000012600780c */ /* 0x000fe20003f06270 */
[----:B------:R-:W-:Y:S02]  /*5870*/  UIMAD UR6, UR7, UR8, URZ ;  /* 0x00000008070672a4 */ /* 0x000fe4000f8e023f */
[----:B------:R-:W-:Y:S01]  /*5880*/  IMAD.U32 R31, RZ, RZ, UR8 ;  /* 0x00000008ff1f7e24 */ /* 0x000fe2000f8e00ff */
[----:B------:R-:W-:Y:S01]  /*5890*/  BSSY B1, `(.L_x_37) ;  /* 0x0000010000017945 */ /* 0x000fe20003800000 */
[----:B------:R-:W-:Y:S01]  /*58a0*/  ISETP.LT.OR P4, PT, R35, 0x1, !P0 ;  /* 0x000000012300780c */ /* 0x000fe20004781670 */
[----:B------:R-:W-:Y:S02]  /*58b0*/  UIMAD UR6, UR22, UR9, UR6 ;  /* 0x00000009160672a4 */ /* 0x000fe4000f8e0206 */
[----:B------:R-:W-:Y:S01]  /*58c0*/  IMAD.WIDE.U32 R28, R31, UR22, R28 ;  /* 0x000000161f1c7c25 */ /* 0x000fe2000f8e001c */
[----:B------:R-:W-:-:S03]  /*58d0*/  ULDC.64 UR8, c[0x0][0x5a8] ;  /* 0x00016a0000087ab9 */ /* 0x000fc60000000a00 */
[----:B------:R-:W-:Y:S02]  /*58e0*/  IMAD.MOV.U32 R30, RZ, RZ, R28 ;  /* 0x000000ffff1e7224 */ /* 0x000fe400078e001c */
[----:B------:R-:W-:Y:S01]  /*58f0*/  VIADD R31, R29, UR6 ;  /* 0x000000061d1f7c36 */ /* 0x000fe20008000000 */
[----:B------:R-:W-:Y:S02]  /*5900*/  ULDC.64 UR6, c[0x0][0x5b0] ;  /* 0x00016c0000067ab9 */ /* 0x000fe40000000a00 */
[----:B------:R-:W-:Y:S02]  /*5910*/  IMAD R36, R33, UR6, RZ ;  /* 0x0000000621247c24 */ /* 0x000fe4000f8e02ff */
[----:B------:R-:W-:-:S04]  /*5920*/  IMAD.WIDE.U32 R28, R39, UR6, R30 ;  /* 0x00000006271c7c25 */ /* 0x000fc8000f8e001e */
[--C-:B------:R-:W-:Y:S01]  /*5930*/  IMAD R37, R39, UR7, R36.reuse ;  /* 0x0000000727257c24 */ /* 0x100fe2000f8e0224 */
[----:B------:R-:W-:Y:S02]  /*5940*/  IADD3 R28, P1, R28, UR8, RZ ;  /* 0x000000081c1c7c10 */ /* 0x000fe4000ff3e0ff */
[----:B------:R-:W-:Y:S02]  /*5950*/  PRMT R36, RZ, 0x7610, R36 ;  /* 0x00007610ff247816 */ /* 0x000fe40000000024 */
[----:B------:R-:W-:Y:S01]  /*5960*/  IADD3.X R29, R29, UR9, R37, P1, !PT ;  /* 0x000000091d1d7c10 */ /* 0x000fe20008ffe425 */
[----:B------:R-:W-:Y:S08]  /*5970*/  @P4 BRA `(.L_x_38) ;  /* 0x0000000000044947 */ /* 0x000ff00003800000 */
[----:B------:R0:W5:Y:S02]  /*5980*/  LDG.E.U8 R36, desc[UR18][R28.64] ;  /* 0x000000121c247981 */ /* 0x000164000c1e1100 */
.L_x_38:
[----:B------:R-:W-:Y:S05]  /*5990*/  BSYNC B1 ;  /* 0x0000000000017941 */ /* 0x000fea0003800000 */
.L_x_37:
[----:B-----5:R-:W-:Y:S01]  /*59a0*/  LOP3.LUT R36, R36, 0xff, RZ, 0xc0, !PT ;  /* 0x000000ff24247812 */ /* 0x020fe200078ec0ff */
[----:B------:R-:W-:Y:S01]  /*59b0*/  BSSY B1, `(.L_x_39) ;  /* 0x000000b000017945 */ /* 0x000fe20003800000 */
[----:B------:R-:W-:Y:S02]  /*59c0*/  ISETP.LT.OR P3, PT, R35, 0x2, !P0 ;  /* 0x000000022300780c */ /* 0x000fe40004761670 */
[----:B------:R-:W-:-:S05]  /*59d0*/  F2FP.F16.E5M2.UNPACK_B R36, R36 ;  /* 0x00000024ff24723e */ /* 0x000fca00020004ff */
[----:B------:R-:W-:-:S05]  /*59e0*/  HADD2.F32 R36, -RZ, R36.H0_H0 ;  /* 0x20000024ff247230 */ /* 0x000fca0000004100 */
[----:B------:R-:W-:Y:S01]  /*59f0*/  FMUL R37, R36, UR21 ;  /* 0x0000001524257c20 */ /* 0x000fe20008400000 */
[----:B------:R-:W-:-:S03]  /*5a00*/  PRMT R36, RZ, 0x7610, R36 ;  /* 0x00007610ff247816 */ /* 0x000fc60000000024 */
[----:B------:R-:W-:-:S05]  /*5a10*/  FFMA R37, R228, UR20, R37 ;  /* 0x00000014e4257c23 */ /* 0x000fca0008000025 */
[----:B------:R-:W-:-:S05]  /*5a20*/  F2FP.SATFINITE.E5M2.F32.PACK_AB_MERGE_C R37, RZ, R37, RZ ;  /* 0x00000025ff25723e */ /* 0x000fca00048060ff */
[----:B------:R2:W-:Y:S01]  /*5a30*/  @!P4 STG.E.U8 desc[UR18][R24.64], R37 ;  /* 0x000000251800c986 */ /* 0x0005e2000c101112 */
[----:B------:R-:W-:Y:S05]  /*5a40*/  @P3 BRA `(.L_x_40) ;  /* 0x0000000000043947 */ /* 0x000fea0003800000 */
[----:B------:R3:W5:Y:S02]  /*5a50*/  LDG.E.U8 R36, desc[UR18][R28.64+0x1] ;  /* 0x000001121c247981 */ /* 0x000764000c1e1100 */
.L_x_40:
[----:B------:R-:W-:Y:S05]  /*5a60*/  BSYNC B1 ;  /* 0x0000000000017941 */ /* 0x000fea0003800000 */
.L_x_39:
[----:B-----5:R-:W-:Y:S01]  /*5a70*/  LOP3.LUT R36, R36, 0xff, RZ, 0xc0, !PT ;  /* 0x000000ff24247812 */ /* 0x020fe200078ec0ff */
[----:B------:R-:W-:Y:S01]  /*5a80*/  BSSY B1, `(.L_x_41) ;  /* 0x0000013000017945 */ /* 0x000fe20003800000 */
[----:B--2---:R-:W-:Y:S02]  /*5a90*/  IADD3 R37, P1, R39, 0x8, RZ ;  /* 0x0000000827257810 */ /* 0x004fe40007f3e0ff */
[----:B------:R-:W-:-:S03]  /*5aa0*/  F2FP.F16.E5M2.UNPACK_B R36, R36 ;  /* 0x00000024ff24723e */ /* 0x000fc600020004ff */
[----:B------:R-:W-:Y:S01]  /*5ab0*/  IMAD.X R32, RZ, RZ, R33, P1 ;  /* 0x000000ffff207224 */ /* 0x000fe200008e0621 */
[----:B------:R-:W-:Y:S01]  /*5ac0*/  ISETP.GE.AND P1, PT, R38, 0x9, PT ;  /* 0x000000092600780c */ /* 0x000fe20003f26270 */
[----:B------:R-:W-:Y:S02]  /*5ad0*/  HADD2.F32 R36, -RZ, R36.H0_H0 ;  /* 0x20000024ff247230 */ /* 0x000fe40000004100 */
[----:B------:R-:W-:Y:S01]  /*5ae0*/  IMAD R32, R32, UR6, RZ ;  /* 0x0000000620207c24 */ /* 0x000fe2000f8e02ff */
[----:B------:R-:W-:Y:S01]  /*5af0*/  ISETP.LT.OR P5, PT, R35, 0x1, !P1 ;  /* 0x000000012300780c */ /* 0x000fe20004fa1670 */
[----:B------:R-:W-:-:S04]  /*5b00*/  IMAD.WIDE.U32 R30, R37, UR6, R30 ;  /* 0x00000006251e7c25 */ /* 0x000fc8000f8e001e */
[----:B------:R-:W-:Y:S01]  /*5b10*/  FMUL R36, R36, UR21 ;  /* 0x0000001524247c20 */ /* 0x000fe20008400000 */
[----:B------:R-:W-:-:S03]  /*5b20*/  IMAD R37, R37, UR7, R32 ;  /* 0x0000000725257c24 */ /* 0x000fc6000f8e0220 */
[----:B------:R-:W-:Y:S01]  /*5b30*/  FFMA R36, R227, UR20, R36 ;  /* 0x00000014e3247c23 */ /* 0x000fe20008000024 */
[----:B------:R-:W-:Y:S02]  /*5b40*/  IADD3 R30, P4, R30, UR8, RZ ;  /* 0x000000081e1e7c10 */ /* 0x000fe4000ff9e0ff */
[----:B------:R-:W-:Y:S02]  /*5b50*/  PRMT R32, RZ, 0x7610, R32 ;  /* 0x00007610ff207816 */ /* 0x000fe40000000020 */
[----:B------:R-:W-:Y:S02]  /*5b60*/  F2FP.SATFINITE.E5M2.F32.PACK_AB_MERGE_C R33, RZ, R36, RZ ;  /* 0x00000024ff21723e */ /* 0x000fe400048060ff */
[----:B------:R-:W-:-:S03]  /*5b70*/  IADD3.X R31, R31, UR9, R37, P4, !PT ;  /* 0x000000091f1f7c10 */ /* 0x000fc6000a7fe425 */
[----:B------:R2:W-:Y:S01]  /*5b80*/  @!P3 STG.E.U8 desc[UR18][R24.64+0x1], R33 ;  /* 0x000001211800b986 */ /* 0x0005e2000c101112 */
[----:B------:R-:W-:Y:S05]  /*5b90*/  @P5 BRA `(.L_x_42) ;  /* 0x0000000000045947 */ /* 0x000fea0003800000 */
[----:B------:R4:W5:Y:S02]  /*5ba0*/  LDG.E.U8 R32, desc[UR18][R30.64] ;  /* 0x000000121e207981 */ /* 0x000964000c1e1100 */
.L_x_42:
[----:B------:R-:W-:Y:S05]  /*5bb0*/  BSYNC B1 ;  /* 0x0000000000017941 */ /* 0x000fea0003800000 */
.L_x_41:
[----:B-----5:R-:W-:Y:S01]  /*5bc0*/  LOP3.LUT R32, R32, 0xff, RZ, 0xc0, !PT ;  /* 0x000000ff20207812 */ /* 0x020fe200078ec0ff */
[----:B------:R-:W-:Y:S01]  /*5bd0*/  BSSY B1, `(.L_x_43) ;  /* 0x000000b000017945 */ /* 0x000fe20003800000 */
[----:B------:R-:W-:Y:S02]  /*5be0*/  ISETP.LT.OR P3, PT, R35, 0x2, !P1 ;  /* 0x000000022300780c */ /* 0x000fe40004f61670 */
[----:B------:R-:W-:-:S05]  /*5bf0*/  F2FP.F16.E5M2.UNPACK_B R32, R32 ;  /* 0x00000020ff20723e */ /* 0x000fca00020004ff */
[----:B------:R-:W-:-:S05]  /*5c00*/  HADD2.F32 R32, -RZ, R32.H0_H0 ;  /* 0x20000020ff207230 */ /* 0x000fca0000004100 */
[----:B--2---:R-:W-:Y:S01]  /*5c10*/  FMUL R33, R32, UR21 ;  /* 0x0000001520217c20 */ /* 0x004fe20008400000 */
[----:B------:R-:W-:-:S03]  /*5c20*/  PRMT R32, RZ, 0x7610, R32 ;  /* 0x00007610ff207816 */ /* 0x000fc60000000020 */
[----:B------:R-:W-:-:S05]  /*5c30*/  FFMA R33, R226, UR20, R33 ;  /* 0x00000014e2217c23 */ /* 0x000fca0008000021 */
[----:B------:R-:W-:-:S05]  /*5c40*/  F2FP.SATFINITE.E5M2.F32.PACK_AB_MERGE_C R33, RZ, R33, RZ ;  /* 0x00000021ff21723e */ /* 0x000fca00048060ff */
[----:B------:R2:W-:Y:S01]  /*5c50*/  @!P5 STG.E.U8 desc[UR18][R26.64], R33 ;  /* 0x000000211a00d986 */ /* 0x0005e2000c101112 */
[----:B------:R-:W-:Y:S05]  /*5c60*/  @P3 BRA `(.L_x_44) ;  /* 0x0000000000043947 */ /* 0x000fea0003800000 */
[----:B------:R0:W5:Y:S02]  /*5c70*/  LDG.E.U8 R32, desc[UR18][R30.64+0x1] ;  /* 0x000001121e207981 */ /* 0x000164000c1e1100 */
.L_x_44:
[----:B------:R-:W-:Y:S05]  /*5c80*/  BSYNC B1 ;  /* 0x0000000000017941 */ /* 0x000fea0003800000 */
.L_x_43:
[----:B-----5:R-:W-:Y:S01]  /*5c90*/  LOP3.LUT R32, R32, 0xff, RZ, 0xc0, !PT ;  /* 0x000000ff20207812 */ /* 0x020fe200078ec0ff */
[----:B------:R-:W-:Y:S01]  /*5ca0*/  BSSY B1, `(.L_x_45) ;  /* 0x000000b000017945 */ /* 0x000fe20003800000 */
[----:B------:R-:W-:Y:S02]  /*5cb0*/  ISETP.LT.OR P4, PT, R35, 0x9, !P0 ;  /* 0x000000092300780c */ /* 0x000fe40004781670 */
[----:B------:R-:W-:-:S05]  /*5cc0*/  F2FP.F16.E5M2.UNPACK_B R32, R32 ;  /* 0x00000020ff20723e */ /* 0x000fca00020004ff */
[----:B------:R-:W-:-:S05]  /*5cd0*/  HADD2.F32 R32, -RZ, R32.H0_H0 ;  /* 0x20000020ff207230 */ /* 0x000fca0000004100 */
[----:B------:R-:W-:-:S04]  /*5ce0*/  FMUL R32, R32, UR21 ;  /* 0x0000001520207c20 */ /* 0x000fc80008400000 */
[----:B------:R-:W-:-:S05]  /*5cf0*/  FFMA R32, R225, UR20, R32 ;  /* 0x00000014e1207c23 */ /* 0x000fca0008000020 */
[----:B--2---:R-:W-:Y:S02]  /*5d00*/  F2FP.SATFINITE.E5M2.F32.PACK_AB_MERGE_C R33, RZ, R32, RZ ;  /* 0x00000020ff21723e */ /* 0x004fe400048060ff */
[----:B------:R-:W-:-:S03]  /*5d10*/  PRMT R32, RZ, 0x7610, R32 ;  /* 0x00007610ff207816 */ /* 0x000fc60000000020 */
[----:B------:R2:W-:Y:S01]  /*5d20*/  @!P3 STG.E.U8 desc[UR18][R26.64+0x1], R33 ;  /* 0x000001211a00b986 */ /* 0x0005e2000c101112 */
[----:B------:R-:W-:Y:S05]  /*5d30*/  @P4 BRA `(.L_x_46) ;  /* 0x0000000000044947 */ /* 0x000fea0003800000 */
[----:B------:R0:W5:Y:S02]  /*5d40*/  LDG.E.U8 R32, desc[UR18][R28.64+0x8] ;  /* 0x000008121c207981 */ /* 0x000164000c1e1100 */
.L_x_46:
[----:B------:R-:W-:Y:S05]  /*5d50*/  BSYNC B1 ;  /* 0x0000000000017941 */ /* 0x000fea0003800000 */
.L_x_45:
        /* <DEDUP_REMOVED lines=12> */
.L_x_48:
[----:B------:R-:W-:Y:S05]  /*5e20*/  BSYNC B1 ;  /* 0x0000000000017941 */ /* 0x000fea0003800000 */
.L_x_47:
        /* <DEDUP_REMOVED lines=12> */
.L_x_50:
[----:B------:R-:W-:Y:S05]  /*5ef0*/  BSYNC B1 ;  /* 0x0000000000017941 */ /* 0x000fea0003800000 */
.L_x_49:
        /* <DEDUP_REMOVED lines=12> */
.L_x_52:
[----:B------:R-:W-:Y:S05]  /*5fc0*/  BSYNC B1 ;  /* 0x0000000000017941 */ /* 0x000fea0003800000 */
.L_x_51:
        /* <DEDUP_REMOVED lines=12> */
.L_x_54:
[----:B------:R-:W-:Y:S05]  /*6090*/  BSYNC B1 ;  /* 0x0000000000017941 */ /* 0x000fea0003800000 */
.L_x_53:
        /* <DEDUP_REMOVED lines=12> */
.L_x_56:
[----:B------:R-:W-:Y:S05]  /*6160*/  BSYNC B1 ;  /* 0x0000000000017941 */ /* 0x000fea0003800000 */
.L_x_55:
        /* <DEDUP_REMOVED lines=12> */
.L_x_58:
[----:B------:R-:W-:Y:S05]  /*6230*/  BSYNC B1 ;  /* 0x0000000000017941 */ /* 0x000fea0003800000 */
.L_x_57:
        /* <DEDUP_REMOVED lines=12> */
.L_x_60:
[----:B------:R-:W-:Y:S05]  /*6300*/  BSYNC B1 ;  /* 0x0000000000017941 */ /* 0x000fea0003800000 */
.L_x_59:
        /* <DEDUP_REMOVED lines=12> */
.L_x_62:
[----:B------:R-:W-:Y:S05]  /*63d0*/  BSYNC B1 ;  /* 0x0000000000017941 */ /* 0x000fea0003800000 */
.L_x_61:
        /* <DEDUP_REMOVED lines=12> */
.L_x_64:
[----:B------:R-:W-:Y:S05]  /*64a0*/  BSYNC B1 ;  /* 0x0000000000017941 */ /* 0x000fea0003800000 */
.L_x_63:
        /* <DEDUP_REMOVED lines=12> */
.L_x_66:
[----:B------:R-:W-:Y:S05]  /*6570*/  BSYNC B1 ;  /* 0x0000000000017941 */ /* 0x000fea0003800000 */
.L_x_65:
        /* <DEDUP_REMOVED lines=12> */
.L_x_68:
[----:B------:R-:W-:Y:S05]  /*6640*/  BSYNC B1 ;  /* 0x0000000000017941 */ /* 0x000fea0003800000 */
.L_x_67:
        /* <DEDUP_REMOVED lines=12> */
.L_x_70:
[----:B------:R-:W-:Y:S05]  /*6710*/  BSYNC B1 ;  /* 0x0000000000017941 */ /* 0x000fea0003800000 */
.L_x_69:
        /* <DEDUP_REMOVED lines=12> */
.L_x_72:
[----:B------:R-:W-:Y:S05]  /*67e0*/  BSYNC B1 ;  /* 0x0000000000017941 */ /* 0x000fea0003800000 */
.L_x_71:
        /* <DEDUP_REMOVED lines=12> */
.L_x_74:
[----:B------:R-:W-:Y:S05]  /*68b0*/  BSYNC B1 ;  /* 0x0000000000017941 */ /* 0x000fea0003800000 */
.L_x_73:
        /* <DEDUP_REMOVED lines=12> */
.L_x_76:
[----:B------:R-:W-:Y:S05]  /*6980*/  BSYNC B1 ;  /* 0x0000000000017941 */ /* 0x000fea0003800000 */
.L_x_75:
        /* <DEDUP_REMOVED lines=12> */
.L_x_78:
[----:B------:R-:W-:Y:S05]  /*6a50*/  BSYNC B1 ;  /* 0x0000000000017941 */ /* 0x000fea0003800000 */
.L_x_77:
        /* <DEDUP_REMOVED lines=12> */
.L_x_80:
[----:B------:R-:W-:Y:S05]  /*6b20*/  BSYNC B1 ;  /* 0x0000000000017941 */ /* 0x000fea0003800000 */
.L_x_79:
        /* <DEDUP_REMOVED lines=12> */
.L_x_82:
[----:B------:R-:W-:Y:S05]  /*6bf0*/  BSYNC B1 ;  /* 0x0000000000017941 */ /* 0x000fea0003800000 */
.L_x_81:
        /* <DEDUP_REMOVED lines=12> */
.L_x_84:
[----:B------:R-:W-:Y:S05]  /*6cc0*/  BSYNC B1 ;  /* 0x0000000000017941 */ /* 0x000fea0003800000 */
.L_x_83:
        /* <DEDUP_REMOVED lines=12> */
.L_x_86:
[----:B------:R-:W-:Y:S05]  /*6d90*/  BSYNC B1 ;  /* 0x0000000000017941 */ /* 0x000fea0003800000 */
.L_x_85:
        /* <DEDUP_REMOVED lines=12> */
.L_x_88:
[----:B------:R-:W-:Y:S05]  /*6e60*/  BSYNC B1 ;  /* 0x0000000000017941 */ /* 0x000fea0003800000 */
.L_x_87:
        /* <DEDUP_REMOVED lines=12> */
.L_x_90:
[----:B------:R-:W-:Y:S05]  /*6f30*/  BSYNC B1 ;  /* 0x0000000000017941 */ /* 0x000fea0003800000 */
.L_x_89:
        /* <DEDUP_REMOVED lines=12> */
.L_x_92:
[----:B------:R-:W-:Y:S05]  /*7000*/  BSYNC B1 ;  /* 0x0000000000017941 */ /* 0x000fea0003800000 */
.L_x_91:
        /* <DEDUP_REMOVED lines=12> */
.L_x_94:
[----:B------:R-:W-:Y:S05]  /*70d0*/  BSYNC B1 ;  /* 0x0000000000017941 */ /* 0x000fea0003800000 */
.L_x_93:
        /* <DEDUP_REMOVED lines=12> */
.L_x_96:
[----:B------:R-:W-:Y:S05]  /*71a0*/  BSYNC B1 ;  /* 0x0000000000017941 */ /* 0x000fea0003800000 */
.L_x_95:
        /* <DEDUP_REMOVED lines=12> */
.L_x_98:
[----:B------:R-:W-:Y:S05]  /*7270*/  BSYNC B1 ;  /* 0x0000000000017941 */ /* 0x000fea0003800000 */
.L_x_97:
        /* <DEDUP_REMOVED lines=12> */
.L_x_100:
[----:B------:R-:W-:Y:S05]  /*7340*/  BSYNC B1 ;  /* 0x0000000000017941 */ /* 0x000fea0003800000 */
.L_x_99:
        /* <DEDUP_REMOVED lines=12> */
.L_x_102:
[----:B------:R-:W-:Y:S05]  /*7410*/  BSYNC B1 ;  /* 0x0000000000017941 */ /* 0x000fea0003800000 */
.L_x_101:
        /* <DEDUP_REMOVED lines=12> */
.L_x_104:
[----:B------:R-:W-:Y:S05]  /*74e0*/  BSYNC B1 ;  /* 0x0000000000017941 */ /* 0x000fea0003800000 */
.L_x_103:
        /* <DEDUP_REMOVED lines=12> */
.L_x_106:
[----:B------:R-:W-:Y:S05]  /*75b0*/  BSYNC B1 ;  /* 0x0000000000017941 */ /* 0x000fea0003800000 */
.L_x_105:
        /* <DEDUP_REMOVED lines=12> */
.L_x_108:
[----:B------:R-:W-:Y:S05]  /*7680*/  BSYNC B1 ;  /* 0x0000000000017941 */ /* 0x000fea0003800000 */
.L_x_107:
        /* <DEDUP_REMOVED lines=12> */
.L_x_110:
[----:B------:R-:W-:Y:S05]  /*7750*/  BSYNC B1 ;  /* 0x0000000000017941 */ /* 0x000fea0003800000 */
.L_x_109:
        /* <DEDUP_REMOVED lines=12> */
.L_x_112:
[----:B------:R-:W-:Y:S05]  /*7820*/  BSYNC B1 ;  /* 0x0000000000017941 */ /* 0x000fea0003800000 */
.L_x_111:
        /* <DEDUP_REMOVED lines=12> */
.L_x_114:
[----:B------:R-:W-:Y:S05]  /*78f0*/  BSYNC B1 ;  /* 0x0000000000017941 */ /* 0x000fea0003800000 */
.L_x_113:
        /* <DEDUP_REMOVED lines=12> */
.L_x_116:
[----:B------:R-:W-:Y:S05]  /*79c0*/  BSYNC B1 ;  /* 0x0000000000017941 */ /* 0x000fea0003800000 */
.L_x_115:
        /* <DEDUP_REMOVED lines=12> */
.L_x_118:
[----:B------:R-:W-:Y:S05]  /*7a90*/  BSYNC B1 ;  /* 0x0000000000017941 */ /* 0x000fea0003800000 */
.L_x_117:
        /* <DEDUP_REMOVED lines=12> */
.L_x_120:
[----:B------:R-:W-:Y:S05]  /*7b60*/  BSYNC B1 ;  /* 0x0000000000017941 */ /* 0x000fea0003800000 */
.L_x_119:
        /* <DEDUP_REMOVED lines=12> */
.L_x_122:
[----:B------:R-:W-:Y:S05]  /*7c30*/  BSYNC B1 ;  /* 0x0000000000017941 */ /* 0x000fea0003800000 */
.L_x_121:
        /* <DEDUP_REMOVED lines=12> */
.L_x_124:
[----:B------:R-:W-:Y:S05]  /*7d00*/  BSYNC B1 ;  /* 0x0000000000017941 */ /* 0x000fea0003800000 */
.L_x_123:
        /* <DEDUP_REMOVED lines=12> */
.L_x_126:
[----:B------:R-:W-:Y:S05]  /*7dd0*/  BSYNC B1 ;  /* 0x0000000000017941 */ /* 0x000fea0003800000 */
.L_x_125:
        /* <DEDUP_REMOVED lines=12> */
.L_x_128:
[----:B------:R-:W-:Y:S05]  /*7ea0*/  BSYNC B1 ;  /* 0x0000000000017941 */ /* 0x000fea0003800000 */
.L_x_127:
        /* <DEDUP_REMOVED lines=12> */
.L_x_130:
[----:B------:R-:W-:Y:S05]  /*7f70*/  BSYNC B1 ;  /* 0x0000000000017941 */ /* 0x000fea0003800000 */
.L_x_129:
        /* <DEDUP_REMOVED lines=12> */
.L_x_132:
[----:B------:R-:W-:Y:S05]  /*8040*/  BSYNC B1 ;  /* 0x0000000000017941 */ /* 0x000fea0003800000 */
.L_x_131:
        /* <DEDUP_REMOVED lines=12> */
.L_x_134:
[----:B------:R-:W-:Y:S05]  /*8110*/  BSYNC B1 ;  /* 0x0000000000017941 */ /* 0x000fea0003800000 */
.L_x_133:
        /* <DEDUP_REMOVED lines=12> */
.L_x_136:
[----:B------:R-:W-:Y:S05]  /*81e0*/  BSYNC B1 ;  /* 0x0000000000017941 */ /* 0x000fea0003800000 */
.L_x_135:
        /* <DEDUP_REMOVED lines=12> */
.L_x_138:
[----:B------:R-:W-:Y:S05]  /*82b0*/  BSYNC B1 ;  /* 0x0000000000017941 */ /* 0x000fea0003800000 */
.L_x_137:
        /* <DEDUP_REMOVED lines=12> */
.L_x_140:
[----:B------:R-:W-:Y:S05]  /*8380*/  BSYNC B1 ;  /* 0x0000000000017941 */ /* 0x000fea0003800000 */
.L_x_139:
        /* <DEDUP_REMOVED lines=12> */
.L_x_142:
[----:B------:R-:W-:Y:S05]  /*8450*/  BSYNC B1 ;  /* 0x0000000000017941 */ /* 0x000fea0003800000 */
.L_x_141:
        /* <DEDUP_REMOVED lines=12> */
.L_x_144:
[----:B------:R-:W-:Y:S05]  /*8520*/  BSYNC B1 ;  /* 0x0000000000017941 */ /* 0x000fea0003800000 */
.L_x_143:
        /* <DEDUP_REMOVED lines=12> */
.L_x_146:
[----:B------:R-:W-:Y:S05]  /*85f0*/  BSYNC B1 ;  /* 0x0000000000017941 */ /* 0x000fea0003800000 */
.L_x_145:
        /* <DEDUP_REMOVED lines=12> */
.L_x_148:
[----:B------:R-:W-:Y:S05]  /*86c0*/  BSYNC B1 ;  /* 0x0000000000017941 */ /* 0x000fea0003800000 */
.L_x_147:
        /* <DEDUP_REMOVED lines=12> */
.L_x_150:
[----:B------:R-:W-:Y:S05]  /*8790*/  BSYNC B1 ;  /* 0x0000000000017941 */ /* 0x000fea0003800000 */
.L_x_149:
        /* <DEDUP_REMOVED lines=12> */
.L_x_152:
[----:B------:R-:W-:Y:S05]  /*8860*/  BSYNC B1 ;  /* 0x0000000000017941 */ /* 0x000fea0003800000 */
.L_x_151:
        /* <DEDUP_REMOVED lines=12> */
.L_x_154:
[----:B------:R-:W-:Y:S05]  /*8930*/  BSYNC B1 ;  /* 0x0000000000017941 */ /* 0x000fea0003800000 */
.L_x_153:
        /* <DEDUP_REMOVED lines=12> */
.L_x_156:
[----:B------:R-:W-:Y:S05]  /*8a00*/  BSYNC B1 ;  /* 0x0000000000017941 */ /* 0x000fea0003800000 */
.L_x_155:
        /* <DEDUP_REMOVED lines=12> */
.L_x_158:
[----:B------:R-:W-:Y:S05]  /*8ad0*/  BSYNC B1 ;  /* 0x0000000000017941 */ /* 0x000fea0003800000 */
.L_x_157:
        /* <DEDUP_REMOVED lines=12> */
.L_x_160:
[----:B------:R-:W-:Y:S05]  /*8ba0*/  BSYNC B1 ;  /* 0x0000000000017941 */ /* 0x000fea0003800000 */
.L_x_159:
        /* <DEDUP_REMOVED lines=12> */
.L_x_162:
[----:B------:R-:W-:Y:S05]  /*8c70*/  BSYNC B1 ;  /* 0x0000000000017941 */ /* 0x000fea0003800000 */
.L_x_161:
        /* <DEDUP_REMOVED lines=12> */
.L_x_164:
[----:B------:R-:W-:Y:S05]  /*8d40*/  BSYNC B1 ;  /* 0x0000000000017941 */ /* 0x000fea0003800000 */
.L_x_163:
        /* <DEDUP_REMOVED lines=12> */
.L_x_166:
[----:B------:R-:W-:Y:S05]  /*8e10*/  BSYNC B1 ;  /* 0x0000000000017941 */ /* 0x000fea0003800000 */
.L_x_165:
        /* <DEDUP_REMOVED lines=12> */
.L_x_168:
[----:B------:R-:W-:Y:S05]  /*8ee0*/  BSYNC B1 ;  /* 0x0000000000017941 */ /* 0x000fea0003800000 */
.L_x_167:
        /* <DEDUP_REMOVED lines=12> */
.L_x_170:
[----:B------:R-:W-:Y:S05]  /*8fb0*/  BSYNC B1 ;  /* 0x0000000000017941 */ /* 0x000fea0003800000 */
.L_x_169:
        /* <DEDUP_REMOVED lines=12> */
.L_x_172:
[----:B------:R-:W-:Y:S05]  /*9080*/  BSYNC B1 ;  /* 0x0000000000017941 */ /* 0x000fea0003800000 */
.L_x_171:
        /* <DEDUP_REMOVED lines=12> */
.L_x_174:
[----:B------:R-:W-:Y:S05]  /*9150*/  BSYNC B1 ;  /* 0x0000000000017941 */ /* 0x000fea0003800000 */
.L_x_173:
        /* <DEDUP_REMOVED lines=12> */
.L_x_176:
[----:B------:R-:W-:Y:S05]  /*9220*/  BSYNC B1 ;  /* 0x0000000000017941 */ /* 0x000fea0003800000 */
.L_x_175:
        /* <DEDUP_REMOVED lines=12> */
.L_x_178:
[----:B------:R-:W-:Y:S05]  /*92f0*/  BSYNC B1 ;  /* 0x0000000000017941 */ /* 0x000fea0003800000 */
.L_x_177:
        /* <DEDUP_REMOVED lines=12> */
.L_x_180:
[----:B------:R-:W-:Y:S05]  /*93c0*/  BSYNC B1 ;  /* 0x0000000000017941 */ /* 0x000fea0003800000 */
.L_x_179:
        /* <DEDUP_REMOVED lines=12> */
.L_x_182:
[----:B------:R-:W-:Y:S05]  /*9490*/  BSYNC B1 ;  /* 0x0000000000017941 */ /* 0x000fea0003800000 */
.L_x_181:
        /* <DEDUP_REMOVED lines=12> */
.L_x_184:
[----:B------:R-:W-:Y:S05]  /*9560*/  BSYNC B1 ;  /* 0x0000000000017941 */ /* 0x000fea0003800000 */
.L_x_183:
        /* <DEDUP_REMOVED lines=12> */
.L_x_186:
[----:B------:R-:W-:Y:S05]  /*9630*/  BSYNC B1 ;  /* 0x0000000000017941 */ /* 0x000fea0003800000 */
.L_x_185:
        /* <DEDUP_REMOVED lines=12> */
.L_x_188:
[----:B------:R-:W-:Y:S05]  /*9700*/  BSYNC B1 ;  /* 0x0000000000017941 */ /* 0x000fea0003800000 */
.L_x_187:
        /* <DEDUP_REMOVED lines=12> */
.L_x_190:
[----:B------:R-:W-:Y:S05]  /*97d0*/  BSYNC B1 ;  /* 0x0000000000017941 */ /* 0x000fea0003800000 */
.L_x_189:
        /* <DEDUP_REMOVED lines=12> */
.L_x_192:
[----:B------:R-:W-:Y:S05]  /*98a0*/  BSYNC B1 ;  /* 0x0000000000017941 */ /* 0x000fea0003800000 */
.L_x_191:
[----:B-----5:R-:W-:Y:S01]  /*98b0*/  LOP3.LUT R32, R32, 0xff, RZ, 0xc0, !PT ;  /* 0x000000ff20207812 */ /* 0x020fe200078ec0ff */
[----:B------:R-:W-:Y:S01]  /*98c0*/  BSSY B1, `(.L_x_193) ;  /* 0x000000b000017945 */ /* 0x000fe20003800000 */
[----:B------:R-:W-:Y:S02]  /*98d0*/  ISETP.LT.OR P4, PT, R35, 0x99, !P1 ;  /* 0x000000992300780c */ /* 0x000fe40004f81670 */
[----:B------:R-:W-:-:S05]  /*98e0*/  F2FP.F16.E5M2.UNPACK_B R32, R32 ;  /* 0x00000020ff20723e */ /* 0x000fca00020004ff */
[----:B------:R-:W-:-:S05]  /*98f0*/  HADD2.F32 R32, -RZ, R32.H0_H0 ;  /* 0x20000020ff207230 */ /* 0x000fca0000004100 */
[----:B------:R-:W-:-:S04]  /*9900*/  FMUL R32, R32, UR21 ;  /* 0x0000001520207c20 */ /* 0x000fc80008400000 */
[----:B------:R-:W-:Y:S01]  /*9910*/  FFMA R32, R23, UR20, R32 ;  /* 0x0000001417207c23 */ /* 0x000fe20008000020 */
[----:B------:R-:W-:-:S04]  /*9920*/  PRMT R23, RZ, 0x7610, R23 ;  /* 0x00007610ff177816 */ /* 0x000fc80000000017 */
[----:B--2---:R-:W-:-:S05]  /*9930*/  F2FP.SATFINITE.E5M2.F32.PACK_AB_MERGE_C R33, RZ, R32, RZ ;  /* 0x00000020ff21723e */ /* 0x004fca00048060ff */
[----:B------:R2:W-:Y:S01]  /*9940*/  @!P3 STG.E.U8 desc[UR18][R24.64+0x99], R33 ;  /* 0x000099211800b986 */ /* 0x0005e2000c101112 */
[----:B------:R-:W-:Y:S05]  /*9950*/  @P4 BRA `(.L_x_194) ;  /* 0x0000000000044947 */ /* 0x000fea0003800000 */
[----:B------:R0:W5:Y:S02]  /*9960*/  LDG.E.U8 R23, desc[UR18][R30.64+0x98] ;  /* 0x000098121e177981 */ /* 0x000164000c1e1100 */
.L_x_194:
[----:B------:R-:W-:Y:S05]  /*9970*/  BSYNC B1 ;  /* 0x0000000000017941 */ /* 0x000fea0003800000 */
.L_x_193:
        /* <DEDUP_REMOVED lines=8> */
[----:B------:R-:W-:-:S05]  /*9a00*/  F2FP.SATFINITE.E5M2.F32.PACK_AB_MERGE_C R23, RZ, R23, RZ ;  /* 0x00000017ff17723e */ /* 0x000fca00048060ff */
[----:B------:R0:W-:Y:S01]  /*9a10*/  @!P4 STG.E.U8 desc[UR18][R26.64+0x98], R23 ;  /* 0x000098171a00c986 */ /* 0x0001e2000c101112 */
[----:B------:R-:W-:Y:S05]  /*9a20*/  @P3 BRA `(.L_x_196) ;  /* 0x0000000000043947 */ /* 0x000fea0003800000 */
[----:B------:R0:W5:Y:S02]  /*9a30*/  LDG.E.U8 R22, desc[UR18][R30.64+0x99] ;  /* 0x000099121e167981 */ /* 0x000164000c1e1100 */
.L_x_196:
[----:B------:R-:W-:Y:S05]  /*9a40*/  BSYNC B1 ;  /* 0x0000000000017941 */ /* 0x000fea0003800000 */
.L_x_195:
        /* <DEDUP_REMOVED lines=8> */
[----:B0-----:R-:W-:-:S05]  /*9ad0*/  F2FP.SATFINITE.E5M2.F32.PACK_AB_MERGE_C R23, RZ, R22, RZ ;  /* 0x00000016ff17723e */ /* 0x001fca00048060ff */
[----:B------:R0:W-:Y:S01]  /*9ae0*/  @!P3 STG.E.U8 desc[UR18][R26.64+0x99], R23 ;  /* 0x000099171a00b986 */ /* 0x0001e2000c101112 */
[----:B------:R-:W-:Y:S05]  /*9af0*/  @P4 BRA `(.L_x_198) ;  /* 0x0000000000044947 */ /* 0x000fea0003800000 */
[----:B------:R0:W5:Y:S02]  /*9b00*/  LDG.E.U8 R21, desc[UR18][R28.64+0xa0] ;  /* 0x0000a0121c157981 */ /* 0x000164000c1e1100 */
.L_x_198:
[----:B------:R-:W-:Y:S05]  /*9b10*/  BSYNC B1 ;  /* 0x0000000000017941 */ /* 0x000fea0003800000 */
.L_x_197:
        /* <DEDUP_REMOVED lines=12> */
.L_x_200:
[----:B------:R-:W-:Y:S05]  /*9be0*/  BSYNC B1 ;  /* 0x0000000000017941 */ /* 0x000fea0003800000 */
.L_x_199:
        /* <DEDUP_REMOVED lines=12> */
.L_x_202:
[----:B------:R-:W-:Y:S05]  /*9cb0*/  BSYNC B1 ;  /* 0x0000000000017941 */ /* 0x000fea0003800000 */
.L_x_201:
        /* <DEDUP_REMOVED lines=12> */
.L_x_204:
[----:B------:R-:W-:Y:S05]  /*9d80*/  BSYNC B1 ;  /* 0x0000000000017941 */ /* 0x000fea0003800000 */
.L_x_203:
        /* <DEDUP_REMOVED lines=12> */
.L_x_206:
[----:B------:R-:W-:Y:S05]  /*9e50*/  BSYNC B1 ;  /* 0x0000000000017941 */ /* 0x000fea0003800000 */
.L_x_205:
        /* <DEDUP_REMOVED lines=12> */
.L_x_208:
[----:B------:R-:W-:Y:S05]  /*9f20*/  BSYNC B1 ;  /* 0x0000000000017941 */ /* 0x000fea0003800000 */
.L_x_207:
        /* <DEDUP_REMOVED lines=12> */
.L_x_210:
[----:B------:R-:W-:Y:S05]  /*9ff0*/  BSYNC B1 ;  /* 0x0000000000017941 */ /* 0x000fea0003800000 */
.L_x_209:
        /* <DEDUP_REMOVED lines=12> */
.L_x_212:
[----:B------:R-:W-:Y:S05]  /*a0c0*/  BSYNC B1 ;  /* 0x0000000000017941 */ /* 0x000fea0003800000 */
.L_x_211:
        /* <DEDUP_REMOVED lines=12> */
.L_x_214:
[----:B------:R-:W-:Y:S05]  /*a190*/  BSYNC B1 ;  /* 0x0000000000017941 */ /* 0x000fea0003800000 */
.L_x_213:
        /* <DEDUP_REMOVED lines=12> */
.L_x_216:
[----:B------:R-:W-:Y:S05]  /*a260*/  BSYNC B1 ;  /* 0x0000000000017941 */ /* 0x000fea0003800000 */
.L_x_215:
        /* <DEDUP_REMOVED lines=12> */
.L_x_218:
[----:B------:R-:W-:Y:S05]  /*a330*/  BSYNC B1 ;  /* 0x0000000000017941 */ /* 0x000fea0003800000 */
.L_x_217:
        /* <DEDUP_REMOVED lines=12> */
.L_x_220:
[----:B------:R-:W-:Y:S05]  /*a400*/  BSYNC B1 ;  /* 0x0000000000017941 */ /* 0x000fea0003800000 */
.L_x_219:
        /* <DEDUP_REMOVED lines=12> */
.L_x_222:
[----:B------:R-:W-:Y:S05]  /*a4d0*/  BSYNC B1 ;  /* 0x0000000000017941 */ /* 0x000fea0003800000 */
.L_x_221:
        /* <DEDUP_REMOVED lines=12> */
.L_x_224:
[----:B------:R-:W-:Y:S05]  /*a5a0*/  BSYNC B1 ;  /* 0x0000000000017941 */ /* 0x000fea0003800000 */
.L_x_223:
        /* <DEDUP_REMOVED lines=12> */
.L_x_226:
[----:B------:R-:W-:Y:S05]  /*a670*/  BSYNC B1 ;  /* 0x0000000000017941 */ /* 0x000fea0003800000 */
.L_x_225:
        /* <DEDUP_REMOVED lines=12> */
.L_x_228:
[----:B------:R-:W-:Y:S05]  /*a740*/  BSYNC B1 ;  /* 0x0000000000017941 */ /* 0x000fea0003800000 */
.L_x_227:
        /* <DEDUP_REMOVED lines=12> */
.L_x_230:
[----:B------:R-:W-:Y:S05]  /*a810*/  BSYNC B1 ;  /* 0x0000000000017941 */ /* 0x000fea0003800000 */
.L_x_229:
        /* <DEDUP_REMOVED lines=12> */
.L_x_232:
[----:B------:R-:W-:Y:S05]  /*a8e0*/  BSYNC B1 ;  /* 0x0000000000017941 */ /* 0x000fea0003800000 */
.L_x_231:
        /* <DEDUP_REMOVED lines=12> */
.L_x_234:
[----:B------:R-:W-:Y:S05]  /*a9b0*/  BSYNC B1 ;  /* 0x0000000000017941 */ /* 0x000fea0003800000 */
.L_x_233:
        /* <DEDUP_REMOVED lines=12> */
.L_x_236:
[----:B------:R-:W-:Y:S05]  /*aa80*/  BSYNC B1 ;  /* 0x0000000000017941 */ /* 0x000fea0003800000 */
.L_x_235:
[----:B-----5:R-:W-:Y:S01]  /*aa90*/  LOP3.LUT R2, R2, 0xff, RZ, 0xc0, !PT ;  /* 0x000000ff02027812 */ /* 0x020fe200078ec0ff */
[----:B------:R-:W-:Y:S01]  /*aaa0*/  BSSY B1, `(.L_x_237) ;  /* 0x000000b000017945 */ /* 0x000fe20003800000 */
[----:B------:R-:W-:Y:S02]  /*aab0*/  ISETP.LT.OR P4, PT, R35, 0xc9, !P0 ;  /* 0x000000c92300780c */ /* 0x000fe40004781670 */
[----:B------:R-:W-:-:S05]  /*aac0*/  F2FP.F16.E5M2.UNPACK_B R2, R2 ;  /* 0x00000002ff02723e */ /* 0x000fca00020004ff */
[----:B------:R-:W-:-:S05]  /*aad0*/  HADD2.F32 R2, -RZ, R2.H0_H0 ;  /* 0x20000002ff027230 */ /* 0x000fca0000004100 */
[----:B0-----:R-:W-:-:S04]  /*aae0*/  FMUL R3, R2, UR21 ;  /* 0x0000001502037c20 */ /* 0x001fc80008400000 */
[----:B------:R-:W-:Y:S01]  /*aaf0*/  FFMA R3, R0, UR20, R3 ;  /* 0x0000001400037c23 */ /* 0x000fe20008000003 */
[----:B------:R-:W-:-:S04]  /*ab00*/  PRMT R0, RZ, 0x7610, R0 ;  /* 0x00007610ff007816 */ /* 0x000fc80000000000 */
[----:B------:R-:W-:-:S05]  /*ab10*/  F2FP.SATFINITE.E5M2.F32.PACK_AB_MERGE_C R3, RZ, R3, RZ ;  /* 0x00000003ff03723e */ /* 0x000fca00048060ff */
[----:B------:R0:W-:Y:S01]  /*ab20*/  @!P3 STG.E.U8 desc[UR18][R26.64+0xc1], R3 ;  /* 0x0000c1031a00b986 */ /* 0x0001e2000c101112 */
[----:B------:R-:W-:Y:S05]  /*ab30*/  @P4 BRA `(.L_x_238) ;  /* 0x0000000000044947 */ /* 0x000fea0003800000 */
[----:B------:R0:W5:Y:S02]  /*ab40*/  LDG.E.U8 R0, desc[UR18][R28.64+0xc8] ;  /* 0x0000c8121c007981 */ /* 0x000164000c1e1100 */
.L_x_238:
[----:B------:R-:W-:Y:S05]  /*ab50*/  BSYNC B1 ;  /* 0x0000000000017941 */ /* 0x000fea0003800000 */
.L_x_237:
[----:B------:R-:W2:Y:S01]  /*ab60*/  LDL.LU R2, [R1] ;  /* 0x0000000001027983 */ /* 0x000ea20000300800 */
[----:B-----5:R-:W-:Y:S01]  /*ab70*/  LOP3.LUT R0, R0, 0xff, RZ, 0xc0, !PT ;  /* 0x000000ff00007812 */ /* 0x020fe200078ec0ff */
[----:B------:R-:W-:Y:S01]  /*ab80*/  BSSY B1, `(.L_x_239) ;  /* 0x000000b000017945 */ /* 0x000fe20003800000 */
[----:B------:R-:W-:Y:S02]  /*ab90*/  ISETP.LT.OR P3, PT, R35, 0xca, !P0 ;  /* 0x000000ca2300780c */ /* 0x000fe40004761670 */
[----:B------:R-:W-:-:S05]  /*aba0*/  F2FP.F16.E5M2.UNPACK_B R0, R0 ;  /* 0x00000000ff00723e */ /* 0x000fca00020004ff */
[----:B------:R-:W-:-:S05]  /*abb0*/  HADD2.F32 R0, -RZ, R0.H0_H0 ;  /* 0x20000000ff007230 */ /* 0x000fca0000004100 */
[----:B------:R-:W-:-:S04]  /*abc0*/  FMUL R0, R0, UR21 ;  /* 0x0000001500007c20 */ /* 0x000fc80008400000 */
[----:B--2---:R-:W-:-:S05]  /*abd0*/  FFMA R0, R2, UR20, R0 ;  /* 0x0000001402007c23 */ /* 0x004fca0008000000 */
[----:B0-----:R-:W-:Y:S02]  /*abe0*/  F2FP.SATFINITE.E5M2.F32.PACK_AB_MERGE_C R3, RZ, R0, RZ ;  /* 0x00000000ff03723e */ /* 0x001fe400048060ff */
[----:B------:R-:W-:-:S03]  /*abf0*/  PRMT R0, RZ, 0x7610, R0 ;  /* 0x00007610ff007816 */ /* 0x000fc60000000000 */
[----:B------:R0:W-:Y:S01]  /*ac00*/  @!P4 STG.E.U8 desc[UR18][R24.64+0xc8], R3 ;  /* 0x0000c8031800c986 */ /* 0x0001e2000c101112 */
[----:B------:R-:W-:Y:S05]  /*ac10*/  @P3 BRA `(.L_x_240) ;  /* 0x0000000000043947 */ /* 0x000fea0003800000 */
[----:B------:R2:W5:Y:S02]  /*ac20*/  LDG.E.U8 R0, desc[UR18][R28.64+0xc9] ;  /* 0x0000c9121c007981 */ /* 0x000564000c1e1100 */
.L_x_240:
[----:B------:R-:W-:Y:S05]  /*ac30*/  BSYNC B1 ;  /* 0x0000000000017941 */ /* 0x000fea0003800000 */
.L_x_239:
[----:B------:R-:W3:Y:S01]  /*ac40*/  LDL.LU R2, [R1+0x4] ;  /* 0x0000040001027983 */ /* 0x000ee20000300800 */
[----:B-----5:R-:W-:Y:S01]  /*ac50*/  LOP3.LUT R0, R0, 0xff, RZ, 0xc0, !PT ;  /* 0x000000ff00007812 */ /* 0x020fe200078ec0ff */
[----:B------:R-:W-:Y:S01]  /*ac60*/  BSSY B1, `(.L_x_241) ;  /* 0x000000b000017945 */ /* 0x000fe20003800000 */
[----:B------:R-:W-:Y:S02]  /*ac70*/  ISETP.LT.OR P4, PT, R35, 0xc9, !P1 ;  /* 0x000000c92300780c */ /* 0x000fe40004f81670 */
[----:B------:R-:W-:-:S05]  /*ac80*/  F2FP.F16.E5M2.UNPACK_B R0, R0 ;  /* 0x00000000ff00723e */ /* 0x000fca00020004ff */
[----:B------:R-:W-:-:S05]  /*ac90*/  HADD2.F32 R0, -RZ, R0.H0_H0 ;  /* 0x20000000ff007230 */ /* 0x000fca0000004100 */
[----:B------:R-:W-:-:S04]  /*aca0*/  FMUL R0, R0, UR21 ;  /* 0x0000001500007c20 */ /* 0x000fc80008400000 */
[----:B---3--:R-:W-:-:S05]  /*acb0*/  FFMA R0, R2, UR20, R0 ;  /* 0x0000001402007c23 */ /* 0x008fca0008000000 */
[----:B0-----:R-:W-:Y:S02]  /*acc0*/  F2FP.SATFINITE.E5M2.F32.PACK_AB_MERGE_C R3, RZ, R0, RZ ;  /* 0x00000000ff03723e */ /* 0x001fe400048060ff */
[----:B------:R-:W-:-:S03]  /*acd0*/  PRMT R0, RZ, 0x7610, R0 ;  /* 0x00007610ff007816 */ /* 0x000fc60000000000 */
[----:B------:R0:W-:Y:S01]  /*ace0*/  @!P3 STG.E.U8 desc[UR18][R24.64+0xc9], R3 ;  /* 0x0000c9031800b986 */ /* 0x0001e2000c101112 */
[----:B------:R-:W-:Y:S05]  /*acf0*/  @P4 BRA `(.L_x_242) ;  /* 0x0000000000044947 */ /* 0x000fea0003800000 */
[----:B------:R3:W5:Y:S02]  /*ad00*/  LDG.E.U8 R0, desc[UR18][R30.64+0xc8] ;  /* 0x0000c8121e007981 */ /* 0x000764000c1e1100 */
.L_x_242:
[----:B------:R-:W-:Y:S05]  /*ad10*/  BSYNC B1 ;  /* 0x0000000000017941 */ /* 0x000fea0003800000 */
.L_x_241:
[----:B------:R-:W2:Y:S01]  /*ad20*/  LDL.LU R2, [R1+0x8] ;  /* 0x0000080001027983 */ /* 0x000ea20000300800 */
        /* <DEDUP_REMOVED lines=12> */
.L_x_244:
[----:B------:R-:W-:Y:S05]  /*adf0*/  BSYNC B1 ;  /* 0x0000000000017941 */ /* 0x000fea0003800000 */
.L_x_243:
        /* <DEDUP_REMOVED lines=13> */
.L_x_246:
[----:B------:R-:W-:Y:S05]  /*aed0*/  BSYNC B1 ;  /* 0x0000000000017941 */ /* 0x000fea0003800000 */
.L_x_245:
        /* <DEDUP_REMOVED lines=13> */
.L_x_248:
[----:B------:R-:W-:Y:S05]  /*afb0*/  BSYNC B1 ;  /* 0x0000000000017941 */ /* 0x000fea0003800000 */
.L_x_247:
        /* <DEDUP_REMOVED lines=13> */
.L_x_250:
[----:B------:R-:W-:Y:S05]  /*b090*/  BSYNC B1 ;  /* 0x0000000000017941 */ /* 0x000fea0003800000 */
.L_x_249:
        /* <DEDUP_REMOVED lines=13> */
.L_x_252:
[----:B------:R-:W-:Y:S05]  /*b170*/  BSYNC B1 ;  /* 0x0000000000017941 */ /* 0x000fea0003800000 */
.L_x_251:
        /* <DEDUP_REMOVED lines=13> */
.L_x_254:
[----:B------:R-:W-:Y:S05]  /*b250*/  BSYNC B1 ;  /* 0x0000000000017941 */ /* 0x000fea0003800000 */
.L_x_253:
        /* <DEDUP_REMOVED lines=13> */
.L_x_256:
[----:B------:R-:W-:Y:S05]  /*b330*/  BSYNC B1 ;  /* 0x0000000000017941 */ /* 0x000fea0003800000 */
.L_x_255:
        /* <DEDUP_REMOVED lines=13> */
.L_x_258:
[----:B------:R-:W-:Y:S05]  /*b410*/  BSYNC B1 ;  /* 0x0000000000017941 */ /* 0x000fea0003800000 */
.L_x_257:
        /* <DEDUP_REMOVED lines=13> */
.L_x_260:
[----:B------:R-:W-:Y:S05]  /*b4f0*/  BSYNC B1 ;  /* 0x0000000000017941 */ /* 0x000fea0003800000 */
.L_x_259:
        /* <DEDUP_REMOVED lines=13> */
.L_x_262:
[----:B------:R-:W-:Y:S05]  /*b5d0*/  BSYNC B1 ;  /* 0x0000000000017941 */ /* 0x000fea0003800000 */
.L_x_261:
        /* <DEDUP_REMOVED lines=13> */
.L_x_264:
[----:B------:R-:W-:Y:S05]  /*b6b0*/  BSYNC B1 ;  /* 0x0000000000017941 */ /* 0x000fea0003800000 */
.L_x_263:
        /* <DEDUP_REMOVED lines=13> */
.L_x_266:
[----:B------:R-:W-:Y:S05]  /*b790*/  BSYNC B1 ;  /* 0x0000000000017941 */ /* 0x000fea0003800000 */
.L_x_265:
        /* <DEDUP_REMOVED lines=13> */
.L_x_268:
[----:B------:R-:W-:Y:S05]  /*b870*/  BSYNC B1 ;  /* 0x0000000000017941 */ /* 0x000fea0003800000 */
.L_x_267:
        /* <DEDUP_REMOVED lines=13> */
.L_x_270:
[----:B------:R-:W-:Y:S05]  /*b950*/  BSYNC B1 ;  /* 0x0000000000017941 */ /* 0x000fea0003800000 */
.L_x_269:
        /* <DEDUP_REMOVED lines=13> */
.L_x_272:
[----:B------:R-:W-:Y:S05]  /*ba30*/  BSYNC B1 ;  /* 0x0000000000017941 */ /* 0x000fea0003800000 */
.L_x_271:
        /* <DEDUP_REMOVED lines=13> */
.L_x_274:
[----:B------:R-:W-:Y:S05]  /*bb10*/  BSYNC B1 ;  /* 0x0000000000017941 */ /* 0x000fea0003800000 */
.L_x_273:
        /* <DEDUP_REMOVED lines=13> */
.L_x_276:
[----:B------:R-:W-:Y:S05]  /*bbf0*/  BSYNC B1 ;  /* 0x0000000000017941 */ /* 0x000fea0003800000 */
.L_x_275:
        /* <DEDUP_REMOVED lines=13> */
.L_x_278:
[----:B------:R-:W-:Y:S05]  /*bcd0*/  BSYNC B1 ;  /* 0x0000000000017941 */ /* 0x000fea0003800000 */
.L_x_277:
        /* <DEDUP_REMOVED lines=13> */
.L_x_280:
[----:B------:R-:W-:Y:S05]  /*bdb0*/  BSYNC B1 ;  /* 0x0000000000017941 */ /* 0x000fea0003800000 */
.L_x_279:
        /* <DEDUP_REMOVED lines=13> */
.L_x_282:
[----:B------:R-:W-:Y:S05]  /*be90*/  BSYNC B1 ;  /* 0x0000000000017941 */ /* 0x000fea0003800000 */
.L_x_281:
        /* <DEDUP_REMOVED lines=13> */
.L_x_284:
[----:B------:R-:W-:Y:S05]  /*bf70*/  BSYNC B1 ;  /* 0x0000000000017941 */ /* 0x000fea0003800000 */
.L_x_283:
        /* <DEDUP_REMOVED lines=13> */
.L_x_286:
[----:B------:R-:W-:Y:S05]  /*c050*/  BSYNC B1 ;  /* 0x0000000000017941 */ /* 0x000fea0003800000 */
.L_x_285:
        /* <DEDUP_REMOVED lines=13> */
.L_x_288:
[----:B------:R-:W-:Y:S05]  /*c130*/  BSYNC B1 ;  /* 0x0000000000017941 */ /* 0x000fea0003800000 */
.L_x_287:
        /* <DEDUP_REMOVED lines=13> */
.L_x_290:
[----:B------:R-:W-:Y:S05]  /*c210*/  BSYNC B1 ;  /* 0x0000000000017941 */ /* 0x000fea0003800000 */
.L_x_289:
        /* <DEDUP_REMOVED lines=13> */
.L_x_292:
[----:B------:R-:W-:Y:S05]  /*c2f0*/  BSYNC B1 ;  /* 0x0000000000017941 */ /* 0x000fea0003800000 */
.L_x_291:
[----:B------:R-:W-:Y:S05]  /*c300*/  @P1 BRA `(.L_x_293) ;  /* 0x00000020009c1947 */ /* 0x000fea0003800000 */
[----:B------:R-:W2:Y:S01]  /*c310*/  LDL.LU R2, [R1+0x6c] ;  /* 0x00006c0001027983 */ /* 0x000ea20000300800 */
[----:B-----5:R-:W-:-:S04]  /*c320*/  LOP3.LUT R0, R0, 0xff, RZ, 0xc0, !PT ;  /* 0x000000ff00007812 */ /* 0x020fc800078ec0ff */
[----:B------:R-:W-:-:S05]  /*c330*/  F2FP.F16.E5M2.UNPACK_B R0, R0 ;  /* 0x00000000ff00723e */ /* 0x000fca00020004ff */
[----:B------:R-:W-:-:S05]  /*c340*/  HADD2.F32 R0, -RZ, R0.H0_H0 ;  /* 0x20000000ff007230 */ /* 0x000fca0000004100 */
[----:B------:R-:W-:-:S04]  /*c350*/  FMUL R0, R0, UR21 ;  /* 0x0000001500007c20 */ /* 0x000fc80008400000 */
[----:B--2---:R-:W-:-:S05]  /*c360*/  FFMA R0, R2, UR20, R0 ;  /* 0x0000001402007c23 */ /* 0x004fca0008000000 */
[----:B0-----:R-:W-:-:S05]  /*c370*/  F2FP.SATFINITE.E5M2.F32.PACK_AB_MERGE_C R3, RZ, R0, RZ ;  /* 0x00000000ff03723e */ /* 0x001fca00048060ff */
[----:B------:R0:W-:Y:S01]  /*c380*/  STG.E.U8 desc[UR18][R26.64+0xf9], R3 ;  /* 0x0000f9031a007986 */ /* 0x0001e2000c101112 */
[----:B------:R-:W-:Y:S05]  /*c390*/  BRA `(.L_x_293) ;  /* 0x0000002000787947 */ /* 0x000fea0003800000 */
.L_x_36:
[----:B------:R-:W-:Y:S01]  /*c3a0*/  ISETP.GE.AND P1, PT, R38, 0x1, PT ;  /* 0x000000012600780c */ /* 0x000fe20003f26270 */
[----:B------:R-:W-:Y:S01]  /*c3b0*/  FMUL R228, R228, UR20 ;  /* 0x00000014e4e47c20 */ /* 0x000fe20008400000 */
[----:B------:R-:W-:Y:S01]  /*c3c0*/  FMUL R227, R227, UR20 ;  /* 0x00000014e3e37c20 */ /* 0x000fe20008400000 */
[----:B------:R-:W-:Y:S01]  /*c3d0*/  ISETP.GE.AND P0, PT, R38, 0x9, PT ;  /* 0x000000092600780c */ /* 0x000fe20003f06270 */
[----:B------:R-:W-:Y:S01]  /*c3e0*/  FMUL R226, R226, UR20 ;  /* 0x00000014e2e27c20 */ /* 0x000fe20008400000 */
[C---:B------:R-:W-:Y:S02]  /*c3f0*/  ISETP.LT.OR P4, PT, R35.reuse, 0x1, !P1 ;  /* 0x000000012300780c */ /* 0x040fe40004f81670 */
[----:B------:R-:W-:Y:S02]  /*c400*/  ISETP.LT.OR P5, PT, R35, 0x2, !P1 ;  /* 0x000000022300780c */ /* 0x000fe40004fa1670 */
[----:B------:R-:W-:Y:S02]  /*c410*/  F2FP.SATFINITE.E5M2.F32.PACK_AB_MERGE_C R29, RZ, R228, RZ ;  /* 0x000000e4ff1d723e */ /* 0x000fe400048060ff */
[----:B------:R-:W-:-:S02]  /*c420*/  F2FP.SATFINITE.E5M2.F32.PACK_AB_MERGE_C R227, RZ, R227, RZ ;  /* 0x000000e3ffe3723e */ /* 0x000fc400048060ff */
[----:B------:R-:W-:Y:S01]  /*c430*/  ISETP.LT.OR P3, PT, R35, 0x1, !P0 ;  /* 0x000000012300780c */ /* 0x000fe20004761670 */
[----:B------:R-:W-:-:S04]  /*c440*/  FMUL R225, R225, UR20 ;  /* 0x00000014e1e17c20 */ /* 0x000fc80008400000 */
[----:B------:R0:W-:Y:S01]  /*c450*/  @!P4 STG.E.U8 desc[UR18][R24.64], R29 ;  /* 0x0000001d1800c986 */ /* 0x0001e2000c101112 */
[----:B------:R-:W-:-:S03]  /*c460*/  ISETP.LT.OR P4, PT, R35, 0x2, !P0 ;  /* 0x000000022300780c */ /* 0x000fc60004781670 */
[----:B------:R2:W-:Y:S01]  /*c470*/  @!P5 STG.E.U8 desc[UR18][R24.64+0x1], R227 ;  /* 0x000001e31800d986 */ /* 0x0005e2000c101112 */
[C---:B------:R-:W-:Y:S01]  /*c480*/  ISETP.LT.OR P5, PT, R35.reuse, 0x9, !P1 ;  /* 0x000000092300780c */ /* 0x040fe20004fa1670 */
[----:B------:R-:W-:Y:S01]  /*c490*/  FMUL R224, R224, UR20 ;  /* 0x00000014e0e07c20 */ /* 0x000fe20008400000 */
[----:B------:R-:W-:Y:S01]  /*c4a0*/  ISETP.LT.OR P6, PT, R35, 0xa, !P1 ;  /* 0x0000000a2300780c */ /* 0x000fe20004fc1670 */
[----:B------:R-:W-:Y:S01]  /*c4b0*/  FMUL R223, R223, UR20 ;  /* 0x00000014dfdf7c20 */ /* 0x000fe20008400000 */
[----:B------:R-:W-:Y:S02]  /*c4c0*/  F2FP.SATFINITE.E5M2.F32.PACK_AB_MERGE_C R31, RZ, R226, RZ ;  /* 0x000000e2ff1f723e */ /* 0x000fe400048060ff */
[----:B------:R-:W-:Y:S02]  /*c4d0*/  F2FP.SATFINITE.E5M2.F32.PACK_AB_MERGE_C R225, RZ, R225, RZ ;  /* 0x000000e1ffe1723e */ /* 0x000fe400048060ff */
[----:B0-----:R-:W-:Y:S01]  /*c4e0*/  F2FP.SATFINITE.E5M2.F32.PACK_AB_MERGE_C R29, RZ, R224, RZ ;  /* 0x000000e0ff1d723e */ /* 0x001fe200048060ff */
[----:B------:R-:W-:Y:S01]  /*c4f0*/  @!P3 STG.E.U8 desc[UR18][R26.64], R31 ;  /* 0x0000001f1a00b986 */ /* 0x000fe2000c101112 */
[----:B------:R-:W-:-:S02]  /*c500*/  F2FP.SATFINITE.E5M2.F32.PACK_AB_MERGE_C R223, RZ, R223, RZ ;  /* 0x000000dfffdf723e */ /* 0x000fc400048060ff */
[C---:B------:R-:W-:Y:S01]  /*c510*/  ISETP.LT.OR P3, PT, R35.reuse, 0x9, !P0 ;  /* 0x000000092300780c */ /* 0x040fe20004761670 */
[----:B------:R-:W-:Y:S01]  /*c520*/  @!P4 STG.E.U8 desc[UR18][R26.64+0x1], R225 ;  /* 0x000001e11a00c986 */ /* 0x000fe2000c101112 */
[----:B------:R-:W-:-:S03]  /*c530*/  ISETP.LT.OR P4, PT, R35, 0xa, !P0 ;  /* 0x0000000a2300780c */ /* 0x000fc60004781670 */
[----:B------:R0:W-:Y:S01]  /*c540*/  @!P5 STG.E.U8 desc[UR18][R24.64+0x8], R29 ;  /* 0x0000081d1800d986 */ /* 0x0001e2000c101112 */
[----:B------:R-:W-:Y:S01]  /*c550*/  ISETP.LT.OR P5, PT, R35, 0x11, !P1 ;  /* 0x000000112300780c */ /* 0x000fe20004fa1670 */
[----:B------:R-:W-:Y:S01]  /*c560*/  FMUL R222, R222, UR20 ;  /* 0x00000014dede7c20 */ /* 0x000fe20008400000 */
[----:B------:R-:W-:Y:S01]  /*c570*/  FMUL R221, R221, UR20 ;  /* 0x00000014dddd7c20 */ /* 0x000fe20008400000 */
[----:B------:R-:W-:Y:S01]  /*c580*/  FMUL R220, R220, UR20 ;  /* 0x00000014dcdc7c20 */ /* 0x000fe20008400000 */
[----:B------:R-:W-:Y:S01]  /*c590*/  @!P6 STG.E.U8 desc[UR18][R24.64+0x9], R223 ;  /* 0x000009df1800e986 */ /* 0x000fe2000c101112 */
[----:B------:R-:W-:Y:S01]  /*c5a0*/  ISETP.LT.OR P6, PT, R35, 0x12, !P1 ;  /* 0x000000122300780c */ /* 0x000fe20004fc1670 */
[----:B------:R-:W-:Y:S01]  /*c5b0*/  FMUL R219, R219, UR20 ;  /* 0x00000014dbdb7c20 */ /* 0x000fe20008400000 */
[----:B------:R-:W-:Y:S01]  /*c5c0*/  F2FP.SATFINITE.E5M2.F32.PACK_AB_MERGE_C R33, RZ, R222, RZ ;  /* 0x000000deff21723e */ /* 0x000fe200048060ff */
[----:B--2---:R-:W2:Y:S01]  /*c5d0*/  LDL.LU R227, [R1+0x8] ;  /* 0x0000080001e37983 */ /* 0x004ea20000300800 */
[----:B------:R-:W-:-:S02]  /*c5e0*/  F2FP.SATFINITE.E5M2.F32.PACK_AB_MERGE_C R221, RZ, R221, RZ ;  /* 0x000000ddffdd723e */ /* 0x000fc400048060ff */
[----:B0-----:R-:W-:Y:S01]  /*c5f0*/  F2FP.SATFINITE.E5M2.F32.PACK_AB_MERGE_C R29, RZ, R220, RZ ;  /* 0x000000dcff1d723e */ /* 0x001fe200048060ff */
[----:B------:R-:W3:Y:S04]  /*c600*/  LDL.LU R226, [R1+0x4] ;  /* 0x0000040001e27983 */ /* 0x000ee80000300800 */
[----:B------:R-:W4:Y:S01]  /*c610*/  LDL.LU R224, [R1] ;  /* 0x0000000001e07983 */ /* 0x000f220000300800 */
[----:B------:R-:W-:-:S03]  /*c620*/  F2FP.SATFINITE.E5M2.F32.PACK_AB_MERGE_C R219, RZ, R219, RZ ;  /* 0x000000dbffdb723e */ /* 0x000fc600048060ff */
[----:B------:R-:W-:Y:S01]  /*c630*/  @!P3 STG.E.U8 desc[UR18][R26.64+0x8], R33 ;  /* 0x000008211a00b986 */ /* 0x000fe2000c101112 */
[----:B------:R-:W-:-:S03]  /*c640*/  ISETP.LT.OR P3, PT, R35, 0x11, !P0 ;  /* 0x000000112300780c */ /* 0x000fc60004761670 */
        /* <DEDUP_REMOVED lines=11> */
[----:B------:R-:W-:Y:S01]  /*c700*/  FMUL R214, R214, UR20 ;  /* 0x00000014d6d67c20 */ /* 0x000fe20008400000 */
[----:B------:R-:W-:Y:S01]  /*c710*/  F2FP.SATFINITE.E5M2.F32.PACK_AB_MERGE_C R217, RZ, R217, RZ ;  /* 0x000000d9ffd9723e */ /* 0x000fe200048060ff */
[----:B------:R-:W-:Y:S01]  /*c720*/  FMUL R213, R213, UR20 ;  /* 0x00000014d5d57c20 */ /* 0x000fe20008400000 */
[----:B0-----:R-:W-:Y:S01]  /*c730*/  F2FP.SATFINITE.E5M2.F32.PACK_AB_MERGE_C R29, RZ, R216, RZ ;  /* 0x000000d8ff1d723e */ /* 0x001fe200048060ff */
[----:B------:R-:W-:Y:S01]  /*c740*/  @!P3 STG.E.U8 desc[UR18][R26.64+0x10], R31 ;  /* 0x0000101f1a00b986 */ /* 0x000fe2000c101112 */
[----:B------:R-:W-:-:S02]  /*c750*/  F2FP.SATFINITE.E5M2.F32.PACK_AB_MERGE_C R215, RZ, R215, RZ ;  /* 0x000000d7ffd7723e */ /* 0x000fc400048060ff */
[C---:B------:R-:W-:Y:S01]  /*c760*/  ISETP.LT.OR P3, PT, R35.reuse, 0x19, !P0 ;  /* 0x000000192300780c */ /* 0x040fe20004761670 */
[----:B------:R-:W-:Y:S01]  /*c770*/  @!P4 STG.E.U8 desc[UR18][R26.64+0x11], R217 ;  /* 0x000011d91a00c986 */ /* 0x000fe2000c101112 */
[----:B------:R-:W-:-:S03]  /*c780*/  ISETP.LT.OR P4, PT, R35, 0x1a, !P0 ;  /* 0x0000001a2300780c */ /* 0x000fc60004781670 */
[----:B------:R0:W-:Y:S01]  /*c790*/  @!P5 STG.E.U8 desc[UR18][R24.64+0x18], R29 ;  /* 0x0000181d1800d986 */ /* 0x0001e2000c101112 */
[C---:B------:R-:W-:Y:S01]  /*c7a0*/  ISETP.LT.OR P5, PT, R35.reuse, 0x21, !P1 ;  /* 0x000000212300780c */ /* 0x040fe20004fa1670 */
[----:B------:R-:W-:Y:S02]  /*c7b0*/  FMUL R212, R212, UR20 ;  /* 0x00000014d4d47c20 */ /* 0x000fe40008400000 */
[----:B------:R-:W-:Y:S01]  /*c7c0*/  @!P6 STG.E.U8 desc[UR18][R24.64+0x19], R215 ;  /* 0x000019d71800e986 */ /* 0x000fe2000c101112 */
[----:B------:R-:W-:Y:S01]  /*c7d0*/  ISETP.LT.OR P6, PT, R35, 0x22, !P1 ;  /* 0x000000222300780c */ /* 0x000fe20004fc1670 */
[----:B------:R-:W-:Y:S01]  /*c7e0*/  FMUL R211, R211, UR20 ;  /* 0x00000014d3d37c20 */ /* 0x000fe20008400000 */
[----:B------:R-:W-:Y:S01]  /*c7f0*/  F2FP.SATFINITE.E5M2.F32.PACK_AB_MERGE_C R33, RZ, R214, RZ ;  /* 0x000000d6ff21723e */ /* 0x000fe200048060ff */
[----:B------:R-:W-:Y:S01]  /*c800*/  FMUL R210, R210, UR20 ;  /* 0x00000014d2d27c20 */ /* 0x000fe20008400000 */
[----:B------:R-:W-:Y:S01]  /*c810*/  F2FP.SATFINITE.E5M2.F32.PACK_AB_MERGE_C R213, RZ, R213, RZ ;  /* 0x000000d5ffd5723e */ /* 0x000fe200048060ff */
[----:B------:R-:W-:Y:S01]  /*c820*/  FMUL R209, R209, UR20 ;  /* 0x00000014d1d17c20 */ /* 0x000fe20008400000 */
        /* <DEDUP_REMOVED lines=8> */
[----:B------:R-:W-:-:S03]  /*c8b0*/  ISETP.LT.OR P5, PT, R35, 0x29, !P1 ;  /* 0x000000292300780c */ /* 0x000fc60004fa1670 */
        /* <DEDUP_REMOVED lines=240> */
[----:B------:R1:W-:Y:S01]  /*d7c0*/  @!P6 STG.E.U8 desc[UR18][R24.64+0x99], R23 ;  /* 0x000099171800e986 */ /* 0x0003e2000c101112 */
        /* <DEDUP_REMOVED lines=11> */
[----:B------:R0:W-:Y:S01]  /*d880*/  @!P4 STG.E.U8 desc[UR18][R26.64+0x99], R21 ;  /* 0x000099151a00c986 */ /* 0x0001e2000c101112 */
[----:B------:R-:W-:-:S03]  /*d890*/  ISETP.LT.OR P4, PT, R35, 0xa2, !P0 ;  /* 0x000000a22300780c */ /* 0x000fc60004781670 */
[----:B------:R-:W-:Y:S01]  /*d8a0*/  @!P5 STG.E.U8 desc[UR18][R24.64+0xa0], R29 ;  /* 0x0000a01d1800d986 */ /* 0x000fe2000c101112 */
[----:B------:R-:W-:-:S03]  /*d8b0*/  ISETP.LT.OR P5, PT, R35, 0xa9, !P1 ;  /* 0x000000a92300780c */ /* 0x000fc60004fa1670 */
[----:B------:R2:W-:Y:S01]  /*d8c0*/  @!P6 STG.E.U8 desc[UR18][R24.64+0xa1], R19 ;  /* 0x0000a1131800e986 */ /* 0x0005e2000c101112 */
[----:B------:R-:W-:Y:S01]  /*d8d0*/  ISETP.LT.OR P6, PT, R35, 0xaa, !P1 ;  /* 0x000000aa2300780c */ /* 0x000fe20004fc1670 */
[----:B------:R-:W-:Y:S01]  /*d8e0*/  FMUL R15, R15, UR20 ;  /* 0x000000140f0f7c20 */ /* 0x000fe20008400000 */
[----:B-1----:R-:W-:Y:S01]  /*d8f0*/  F2FP.SATFINITE.E5M2.F32.PACK_AB_MERGE_C R23, RZ, R18, RZ ;  /* 0x00000012ff17723e */ /* 0x002fe200048060ff */
[----:B------:R-:W-:Y:S01]  /*d900*/  FMUL R14, R14, UR20 ;  /* 0x000000140e0e7c20 */ /* 0x000fe20008400000 */
[----:B------:R-:W-:Y:S01]  /*d910*/  F2FP.SATFINITE.E5M2.F32.PACK_AB_MERGE_C R17, RZ, R17, RZ ;  /* 0x00000011ff11723e */ /* 0x000fe200048060ff */
[----:B------:R-:W-:Y:S01]  /*d920*/  FMUL R13, R13, UR20 ;  /* 0x000000140d0d7c20 */ /* 0x000fe20008400000 */
[----:B0-----:R-:W-:Y:S01]  /*d930*/  F2FP.SATFINITE.E5M2.F32.PACK_AB_MERGE_C R21, RZ, R16, RZ ;  /* 0x00000010ff15723e */ /* 0x001fe200048060ff */
[----:B------:R-:W-:Y:S01]  /*d940*/  @!P3 STG.E.U8 desc[UR18][R26.64+0xa0], R23 ;  /* 0x0000a0171a00b986 */ /* 0x000fe2000c101112 */
[----:B------:R-:W-:Y:S02]  /*d950*/  F2FP.SATFINITE.E5M2.F32.PACK_AB_MERGE_C R15, RZ, R15, RZ ;  /* 0x0000000fff0f723e */ /* 0x000fe400048060ff */
[C---:B------:R-:W-:Y:S01]  /*d960*/  ISETP.LT.OR P3, PT, R35.reuse, 0xa9, !P0 ;  /* 0x000000a92300780c */ /* 0x040fe20004761670 */
[----:B------:R-:W-:Y:S01]  /*d970*/  @!P4 STG.E.U8 desc[UR18][R26.64+0xa1], R17 ;  /* 0x0000a1111a00c986 */ /* 0x000fe2000c101112 */
[----:B------:R-:W-:-:S03]  /*d980*/  ISETP.LT.OR P4, PT, R35, 0xaa, !P0 ;  /* 0x000000aa2300780c */ /* 0x000fc60004781670 */
[----:B------:R-:W-:Y:S01]  /*d990*/  @!P5 STG.E.U8 desc[UR18][R24.64+0xa8], R21 ;  /* 0x0000a8151800d986 */ /* 0x000fe2000c101112 */
[C---:B------:R-:W-:Y:S01]  /*d9a0*/  ISETP.LT.OR P5, PT, R35.reuse, 0xb1, !P1 ;  /* 0x000000b12300780c */ /* 0x040fe20004fa1670 */
[----:B------:R-:W-:Y:S02]  /*d9b0*/  FMUL R12, R12, UR20 ;  /* 0x000000140c0c7c20 */ /* 0x000fe40008400000 */
[----:B------:R0:W-:Y:S01]  /*d9c0*/  @!P6 STG.E.U8 desc[UR18][R24.64+0xa9], R15 ;  /* 0x0000a90f1800e986 */ /* 0x0001e2000c101112 */
[----:B------:R-:W-:Y:S01]  /*d9d0*/  ISETP.LT.OR P6, PT, R35, 0xb2, !P1 ;  /* 0x000000b22300780c */ /* 0x000fe20004fc1670 */
[----:B------:R-:W-:Y:S01]  /*d9e0*/  FMUL R11, R11, UR20 ;  /* 0x000000140b0b7c20 */ /* 0x000fe20008400000 */
[----:B--2---:R-:W-:Y:S01]  /*d9f0*/  F2FP.SATFINITE.E5M2.F32.PACK_AB_MERGE_C R19, RZ, R14, RZ ;  /* 0x0000000eff13723e */ /* 0x004fe200048060ff */
[----:B------:R-:W2:Y:S01]  /*da00*/  LDL.LU R223, [R1+0x18] ;  /* 0x0000180001df7983 */ /* 0x000ea20000300800 */
[----:B------:R-:W-:Y:S02]  /*da10*/  F2FP.SATFINITE.E5M2.F32.PACK_AB_MERGE_C R13, RZ, R13, RZ ;  /* 0x0000000dff0d723e */ /* 0x000fe400048060ff */
[----:B------:R-:W-:Y:S01]  /*da20*/  F2FP.SATFINITE.E5M2.F32.PACK_AB_MERGE_C R11, RZ, R11, RZ ;  /* 0x0000000bff0b723e */ /* 0x000fe200048060ff */
[----:B------:R-:W-:Y:S01]  /*da30*/  @!P3 STG.E.U8 desc[UR18][R26.64+0xa8], R19 ;  /* 0x0000a8131a00b986 */ /* 0x000fe2000c101112 */
[----:B0-----:R-:W-:-:S03]  /*da40*/  F2FP.SATFINITE.E5M2.F32.PACK_AB_MERGE_C R15, RZ, R12, RZ ;  /* 0x0000000cff0f723e */ /* 0x001fc600048060ff */
[----:B------:R0:W-:Y:S01]  /*da50*/  @!P4 STG.E.U8 desc[UR18][R26.64+0xa9], R13 ;  /* 0x0000a90d1a00c986 */ /* 0x0001e2000c101112 */
[C---:B------:R-:W-:Y:S02]  /*da60*/  ISETP.LT.OR P3, PT, R35.reuse, 0xb1, !P0 ;  /* 0x000000b12300780c */ /* 0x040fe40004761670 */
[C---:B------:R-:W-:Y:S01]  /*da70*/  ISETP.LT.OR P4, PT, R35.reuse, 0xb2, !P0 ;  /* 0x000000b22300780c */ /* 0x040fe20004781670 */
[----:B------:R-:W-:Y:S01]  /*da80*/  @!P5 STG.E.U8 desc[UR18][R24.64+0xb0], R15 ;  /* 0x0000b00f1800d986 */ /* 0x000fe2000c101112 */
[----:B------:R-:W-:Y:S01]  /*da90*/  ISETP.LT.OR P5, PT, R35, 0xb9, !P1 ;  /* 0x000000b92300780c */ /* 0x000fe20004fa1670 */
[----:B------:R-:W-:Y:S01]  /*daa0*/  FMUL R10, R10, UR20 ;  /* 0x000000140a0a7c20 */ /* 0x000fe20008400000 */
[----:B------:R-:W-:Y:S01]  /*dab0*/  FMUL R9, R9, UR20 ;  /* 0x0000001409097c20 */ /* 0x000fe20008400000 */
[----:B------:R-:W2:Y:S01]  /*dac0*/  LDL.LU R222, [R1+0x14] ;  /* 0x0000140001de7983 */ /* 0x000ea20000300800 */
[----:B------:R-:W-:-:S03]  /*dad0*/  FMUL R8, R8, UR20 ;  /* 0x0000001408087c20 */ /* 0x000fc60008400000 */
[----:B------:R-:W2:Y:S01]  /*dae0*/  LDL.LU R220, [R1+0x10] ;  /* 0x0000100001dc7983 */ /* 0x000ea20000300800 */
[----:B------:R-:W-:-:S03]  /*daf0*/  F2FP.SATFINITE.E5M2.F32.PACK_AB_MERGE_C R17, RZ, R10, RZ ;  /* 0x0000000aff11723e */ /* 0x000fc600048060ff */
[----:B------:R-:W2:Y:S01]  /*db00*/  LDL.LU R221, [R1+0xc] ;  /* 0x00000c0001dd7983 */ /* 0x000ea20000300800 */
[----:B------:R-:W-:Y:S01]  /*db10*/  F2FP.SATFINITE.E5M2.F32.PACK_AB_MERGE_C R9, RZ, R9, RZ ;  /* 0x00000009ff09723e */ /* 0x000fe200048060ff */
[----:B------:R-:W-:Y:S01]  /*db20*/  FMUL R7, R7, UR20 ;  /* 0x0000001407077c20 */ /* 0x000fe20008400000 */
[----:B0-----:R-:W-:Y:S01]  /*db30*/  F2FP.SATFINITE.E5M2.F32.PACK_AB_MERGE_C R13, RZ, R8, RZ ;  /* 0x00000008ff0d723e */ /* 0x001fe200048060ff */
[----:B------:R0:W-:Y:S01]  /*db40*/  @!P6 STG.E.U8 desc[UR18][R24.64+0xb1], R11 ;  /* 0x0000b10b1800e986 */ /* 0x0001e2000c101112 */
[----:B------:R-:W-:Y:S01]  /*db50*/  ISETP.LT.OR P6, PT, R35, 0xba, !P1 ;  /* 0x000000ba2300780c */ /* 0x000fe20004fc1670 */
[----:B-----5:R-:W-:Y:S01]  /*db60*/  FMUL R2, R2, UR20 ;  /* 0x0000001402027c20 */ /* 0x020fe20008400000 */
[----:B------:R-:W-:Y:S01]  /*db70*/  F2FP.SATFINITE.E5M2.F32.PACK_AB_MERGE_C R7, RZ, R7, RZ ;  /* 0x00000007ff07723e */ /* 0x000fe200048060ff */
[----:B------:R-:W-:Y:S01]  /*db80*/  @!P3 STG.E.U8 desc[UR18][R26.64+0xb0], R17 ;  /* 0x0000b0111a00b986 */ /* 0x000fe2000c101112 */
[----:B------:R-:W-:Y:S01]  /*db90*/  FMUL R3, R3, UR20 ;  /* 0x0000001403037c20 */ /* 0x000fe20008400000 */
[----:B------:R-:W-:Y:S01]  /*dba0*/  FMUL R4, R4, UR20 ;  /* 0x0000001404047c20 */ /* 0x000fe20008400000 */
[C---:B------:R-:W-:Y:S01]  /*dbb0*/  ISETP.LT.OR P3, PT, R35.reuse, 0xb9, !P0 ;  /* 0x000000b92300780c */ /* 0x040fe20004761670 */
[----:B------:R1:W-:Y:S01]  /*dbc0*/  @!P4 STG.E.U8 desc[UR18][R26.64+0xb1], R9 ;  /* 0x0000b1091a00c986 */ /* 0x0003e2000c101112 */
[----:B------:R-:W-:Y:S01]  /*dbd0*/  ISETP.LT.OR P4, PT, R35, 0xba, !P0 ;  /* 0x000000ba2300780c */ /* 0x000fe20004781670 */
[----:B------:R-:W-:Y:S01]  /*dbe0*/  FMUL R6, R6, UR20 ;  /* 0x0000001406067c20 */ /* 0x000fe20008400000 */
[----:B------:R-:W-:Y:S01]  /*dbf0*/  FMUL R5, R5, UR20 ;  /* 0x0000001405057c20 */ /* 0x000fe20008400000 */
[----:B------:R3:W-:Y:S01]  /*dc00*/  @!P5 STG.E.U8 desc[UR18][R24.64+0xb8], R13 ;  /* 0x0000b80d1800d986 */ /* 0x0007e2000c101112 */
[----:B------:R-:W-:Y:S01]  /*dc10*/  ISETP.LT.OR P5, PT, R35, 0xc1, !P1 ;  /* 0x000000c12300780c */ /* 0x000fe20004fa1670 */
[----:B------:R-:W-:Y:S01]  /*dc20*/  FMUL R0, R0, UR20 ;  /* 0x0000001400007c20 */ /* 0x000fe20008400000 */
[----:B0-----:R-:W-:Y:S01]  /*dc30*/  F2FP.SATFINITE.E5M2.F32.PACK_AB_MERGE_C R11, RZ, R6, RZ ;  /* 0x00000006ff0b723e */ /* 0x001fe200048060ff */
[----:B------:R-:W2:Y:S01]  /*dc40*/  LDL.LU R225, [R1+0x1c] ;  /* 0x00001c0001e17983 */ /* 0x000ea20000300800 */
[----:B------:R-:W-:-:S03]  /*dc50*/  F2FP.SATFINITE.E5M2.F32.PACK_AB_MERGE_C R5, RZ, R5, RZ ;  /* 0x00000005ff05723e */ /* 0x000fc600048060ff */
[----:B------:R0:W-:Y:S01]  /*dc60*/  @!P6 STG.E.U8 desc[UR18][R24.64+0xb9], R7 ;  /* 0x0000b9071800e986 */ /* 0x0001e2000c101112 */
[----:B-1----:R-:W-:Y:S01]  /*dc70*/  F2FP.SATFINITE.E5M2.F32.PACK_AB_MERGE_C R9, RZ, R4, RZ ;  /* 0x00000004ff09723e */ /* 0x002fe200048060ff */
[----:B------:R-:W-:Y:S01]  /*dc80*/  FMUL R4, R227, UR20 ;  /* 0x00000014e3047c20 */ /* 0x000fe20008400000 */
[C---:B------:R-:W-:Y:S01]  /*dc90*/  ISETP.LT.OR P6, PT, R35.reuse, 0xc2, !P1 ;  /* 0x000000c22300780c */ /* 0x040fe20004fc1670 */
[----:B------:R-:W-:Y:S01]  /*dca0*/  @!P3 STG.E.U8 desc[UR18][R26.64+0xb8], R11 ;  /* 0x0000b80b1a00b986 */ /* 0x000fe2000c101112 */
[----:B---3--:R-:W-:Y:S01]  /*dcb0*/  F2FP.SATFINITE.E5M2.F32.PACK_AB_MERGE_C R13, RZ, R2, RZ ;  /* 0x00000002ff0d723e */ /* 0x008fe200048060ff */
[----:B----4-:R-:W-:Y:S01]  /*dcc0*/  FMUL R2, R224, UR20 ;  /* 0x00000014e0027c20 */ /* 0x010fe20008400000 */
[----:B------:R-:W-:Y:S01]  /*dcd0*/  ISETP.LT.OR P3, PT, R35, 0xc1, !P0 ;  /* 0x000000c12300780c */ /* 0x000fe20004761670 */
[----:B------:R-:W3:Y:S01]  /*dce0*/  LDL.LU R224, [R1+0x20] ;  /* 0x0000200001e07983 */ /* 0x000ee20000300800 */
[----:B0-----:R-:W-:Y:S01]  /*dcf0*/  F2FP.SATFINITE.E5M2.F32.PACK_AB_MERGE_C R7, RZ, R3, RZ ;  /* 0x00000003ff07723e */ /* 0x001fe200048060ff */
[----:B------:R-:W-:-:S02]  /*dd00*/  FMUL R3, R226, UR20 ;  /* 0x00000014e2037c20 */ /* 0x000fc40008400000 */
[----:B------:R0:W-:Y:S01]  /*dd10*/  @!P4 STG.E.U8 desc[UR18][R26.64+0xb9], R5 ;  /* 0x0000b9051a00c986 */ /* 0x0001e2000c101112 */
[----:B------:R-:W-:-:S03]  /*dd20*/  ISETP.LT.OR P4, PT, R35, 0xc2, !P0 ;  /* 0x000000c22300780c */ /* 0x000fc60004781670 */
[----:B------:R-:W4:Y:S04]  /*dd30*/  LDL.LU R226, [R1+0x24] ;  /* 0x0000240001e27983 */ /* 0x000f280000300800 */
[----:B------:R-:W4:Y:S04]  /*dd40*/  LDL.LU R227, [R1+0x28] ;  /* 0x0000280001e37983 */ /* 0x000f280000300800 */
[----:B------:R-:W-:Y:S01]  /*dd50*/  @!P5 STG.E.U8 desc[UR18][R24.64+0xc0], R9 ;  /* 0x0000c0091800d986 */ /* 0x000fe2000c101112 */
[C---:B------:R-:W-:Y:S02]  /*dd60*/  ISETP.LT.OR P5, PT, R35.reuse, 0xc9, !P1 ;  /* 0x000000c92300780c */ /* 0x040fe40004fa1670 */
[----:B0-----:R-:W-:Y:S01]  /*dd70*/  F2FP.SATFINITE.E5M2.F32.PACK_AB_MERGE_C R5, RZ, R0, RZ ;  /* 0x00000000ff05723e */ /* 0x001fe200048060ff */
[----:B------:R0:W-:Y:S01]  /*dd80*/  @!P6 STG.E.U8 desc[UR18][R24.64+0xc1], R7 ;  /* 0x0000c1071800e986 */ /* 0x0001e2000c101112 */
[----:B------:R-:W-:-:S03]  /*dd90*/  ISETP.LT.OR P6, PT, R35, 0xca, !P1 ;  /* 0x000000ca2300780c */ /* 0x000fc60004fc1670 */
[----:B------:R-:W-:Y:S01]  /*dda0*/  @!P3 STG.E.U8 desc[UR18][R26.64+0xc0], R13 ;  /* 0x0000c00d1a00b986 */ /* 0x000fe2000c101112 */
[----:B------:R-:W-:-:S03]  /*ddb0*/  ISETP.LT.OR P3, PT, R35, 0xc9, !P0 ;  /* 0x000000c92300780c */ /* 0x000fc60004761670 */
[----:B------:R1:W-:Y:S01]  /*ddc0*/  @!P4 STG.E.U8 desc[UR18][R26.64+0xc1], R5 ;  /* 0x0000c1051a00c986 */ /* 0x0003e2000c101112 */
[----:B0-----:R-:W-:Y:S02]  /*ddd0*/  F2FP.SATFINITE.E5M2.F32.PACK_AB_MERGE_C R7, RZ, R2, RZ ;  /* 0x00000002ff07723e */ /* 0x001fe400048060ff */
[----:B------:R-:W-:-:S03]  /*dde0*/  ISETP.LT.OR P4, PT, R35, 0xca, !P0 ;  /* 0x000000ca2300780c */ /* 0x000fc60004781670 */
[----:B------:R0:W-:Y:S01]  /*ddf0*/  @!P5 STG.E.U8 desc[UR18][R24.64+0xc8], R7 ;  /* 0x0000c8071800d986 */ /* 0x0001e2000c101112 */
[----:B------:R-:W-:Y:S02]  /*de00*/  ISETP.LT.OR P5, PT, R35, 0xd1, !P1 ;  /* 0x000000d12300780c */ /* 0x000fe40004fa1670 */
[----:B------:R-:W-:Y:S02]  /*de10*/  F2FP.SATFINITE.E5M2.F32.PACK_AB_MERGE_C R9, RZ, R3, RZ ;  /* 0x00000003ff09723e */ /* 0x000fe400048060ff */
[----:B------:R-:W-:-:S03]  /*de20*/  F2FP.SATFINITE.E5M2.F32.PACK_AB_MERGE_C R11, RZ, R4, RZ ;  /* 0x00000004ff0b723e */ /* 0x000fc600048060ff */
[----:B------:R0:W-:Y:S04]  /*de30*/  @!P6 STG.E.U8 desc[UR18][R24.64+0xc9], R9 ;  /* 0x0000c9091800e986 */ /* 0x0001e8000c101112 */
[----:B------:R-:W-:Y:S01]  /*de40*/  @!P3 STG.E.U8 desc[UR18][R26.64+0xc8], R11 ;  /* 0x0000c80b1a00b986 */ /* 0x000fe2000c101112 */
[----:B--2---:R-:W-:Y:S01]  /*de50*/  FMUL R2, R220, UR20 ;  /* 0x00000014dc027c20 */ /* 0x004fe20008400000 */
[----:B------:R-:W-:Y:S02]  /*de60*/  FMUL R0, R221, UR20 ;  /* 0x00000014dd007c20 */ /* 0x000fe40008400000 */
[----:B------:R-:W2:Y:S03]  /*de70*/  LDL.LU R221, [R1+0x2c] ;  /* 0x00002c0001dd7983 */ /* 0x000ea60000300800 */
[----:B-1----:R-:W-:Y:S01]  /*de80*/  F2FP.SATFINITE.E5M2.F32.PACK_AB_MERGE_C R5, RZ, R0, RZ ;  /* 0x00000000ff05723e */ /* 0x002fe200048060ff */
[----:B------:R-:W2:Y:S01]  /*de90*/  LDL.LU R220, [R1+0x30] ;  /* 0x0000300001dc7983 */ /* 0x000ea20000300800 */
[----:B------:R-:W-:Y:S01]  /*dea0*/  FMUL R0, R223, UR20 ;  /* 0x00000014df007c20 */ /* 0x000fe20008400000 */
[----:B------:R-:W-:Y:S01]  /*deb0*/  FMUL R3, R222, UR20 ;  /* 0x00000014de037c20 */ /* 0x000fe20008400000 */
[----:B0-----:R-:W-:Y:S01]  /*dec0*/  F2FP.SATFINITE.E5M2.F32.PACK_AB_MERGE_C R7, RZ, R2, RZ ;  /* 0x00000002ff07723e */ /* 0x001fe200048060ff */
[----:B------:R-:W2:Y:S02]  /*ded0*/  LDL.LU R222, [R1+0x34] ;  /* 0x0000340001de7983 */ /* 0x000ea40000300800 */
[----:B------:R-:W-:-:S02]  /*dee0*/  F2FP.SATFINITE.E5M2.F32.PACK_AB_MERGE_C R13, RZ, R0, RZ ;  /* 0x00000000ff0d723e */ /* 0x000fc400048060ff */
[----:B------:R-:W2:Y:S01]  /*def0*/  LDL.LU R223, [R1+0x38] ;  /* 0x0000380001df7983 */ /* 0x000ea20000300800 */
[----:B------:R-:W-:Y:S01]  /*df00*/  F2FP.SATFINITE.E5M2.F32.PACK_AB_MERGE_C R9, RZ, R3, RZ ;  /* 0x00000003ff09723e */ /* 0x000fe200048060ff */
[----:B------:R-:W-:Y:S02]  /*df10*/  FMUL R2, R225, UR20 ;  /* 0x00000014e1027c20 */ /* 0x000fe40008400000 */
[----:B------:R-:W2:Y:S04]  /*df20*/  LDL.LU R225, [R1+0x3c] ;  /* 0x00003c0001e17983 */ /* 0x000ea80000300800 */
[----:B------:R-:W-:Y:S01]  /*df30*/  @!P4 STG.E.U8 desc[UR18][R26.64+0xc9], R5 ;  /* 0x0000c9051a00c986 */ /* 0x000fe2000c101112 */
[----:B---3--:R-:W-:-:S03]  /*df40*/  FMUL R0, R224, UR20 ;  /* 0x00000014e0007c20 */ /* 0x008fc60008400000 */
[----:B------:R0:W-:Y:S04]  /*df50*/  @!P5 STG.E.U8 desc[UR18][R24.64+0xd0], R7 ;  /* 0x0000d0071800d986 */ /* 0x0001e8000c101112 */
[----:B------:R-:W3:Y:S01]  /*df60*/  LDL.LU R224, [R1+0x40] ;  /* 0x0000400001e07983 */ /* 0x000ee20000300800 */
[----:B----4-:R-:W-:-:S03]  /*df70*/  FMUL R3, R226, UR20 ;  /* 0x00000014e2037c20 */ /* 0x010fc60008400000 */
[----:B------:R-:W4:Y:S01]  /*df80*/  LDL.LU R226, [R1+0x44] ;  /* 0x0000440001e27983 */ /* 0x000f220000300800 */
[----:B0-----:R-:W-:Y:S01]  /*df90*/  F2FP.SATFINITE.E5M2.F32.PACK_AB_MERGE_C R7, RZ, R0, RZ ;  /* 0x00000000ff07723e */ /* 0x001fe200048060ff */
[----:B------:R-:W-:Y:S02]  /*dfa0*/  FMUL R0, R227, UR20 ;  /* 0x00000014e3007c20 */ /* 0x000fe40008400000 */
[----:B------:R-:W4:Y:S01]  /*dfb0*/  LDL.LU R227, [R1+0x48] ;  /* 0x0000480001e37983 */ /* 0x000f220000300800 */
[C---:B------:R-:W-:Y:S02]  /*dfc0*/  ISETP.LT.OR P6, PT, R35.reuse, 0xd2, !P1 ;  /* 0x000000d22300780c */ /* 0x040fe40004fc1670 */
[C---:B------:R-:W-:Y:S01]  /*dfd0*/  ISETP.LT.OR P4, PT, R35.reuse, 0xd2, !P0 ;  /* 0x000000d22300780c */ /* 0x040fe20004781670 */
[----:B------:R-:W4:Y:S01]  /*dfe0*/  LDL.LU R219, [R1+0x4c] ;  /* 0x00004c0001db7983 */ /* 0x000f220000300800 */
[----:B------:R-:W-:Y:S02]  /*dff0*/  F2FP.SATFINITE.E5M2.F32.PACK_AB_MERGE_C R5, RZ, R2, RZ ;  /* 0x00000002ff05723e */ /* 0x000fe400048060ff */
[----:B------:R-:W-:-:S02]  /*e000*/  ISETP.LT.OR P3, PT, R35, 0xd1, !P0 ;  /* 0x000000d12300780c */ /* 0x000fc40004761670 */
[----:B------:R-:W-:Y:S02]  /*e010*/  ISETP.LT.OR P5, PT, R35, 0xd9, !P1 ;  /* 0x000000d92300780c */ /* 0x000fe40004fa1670 */
[----:B------:R-:W-:-:S03]  /*e020*/  F2FP.SATFINITE.E5M2.F32.PACK_AB_MERGE_C R11, RZ, R0, RZ ;  /* 0x00000000ff0b723e */ /* 0x000fc600048060ff */
[----:B------:R0:W-:Y:S01]  /*e030*/  @!P6 STG.E.U8 desc[UR18][R24.64+0xd1], R9 ;  /* 0x0000d1091800e986 */ /* 0x0001e2000c101112 */
[----:B------:R-:W-:-:S03]  /*e040*/  ISETP.LT.OR P6, PT, R35, 0xda, !P1 ;  /* 0x000000da2300780c */ /* 0x000fc60004fc1670 */
[----:B------:R1:W-:Y:S01]  /*e050*/  @!P4 STG.E.U8 desc[UR18][R26.64+0xd1], R5 ;  /* 0x0000d1051a00c986 */ /* 0x0003e2000c101112 */
[----:B------:R-:W-:-:S03]  /*e060*/  ISETP.LT.OR P4, PT, R35, 0xda, !P0 ;  /* 0x000000da2300780c */ /* 0x000fc60004781670 */
[----:B------:R-:W-:Y:S01]  /*e070*/  @!P3 STG.E.U8 desc[UR18][R26.64+0xd0], R13 ;  /* 0x0000d00d1a00b986 */ /* 0x000fe2000c101112 */
[----:B0-----:R-:W-:-:S03]  /*e080*/  F2FP.SATFINITE.E5M2.F32.PACK_AB_MERGE_C R9, RZ, R3, RZ ;  /* 0x00000003ff09723e */ /* 0x001fc600048060ff */
[----:B------:R0:W-:Y:S04]  /*e090*/  @!P5 STG.E.U8 desc[UR18][R24.64+0xd8], R7 ;  /* 0x0000d8071800d986 */ /* 0x0001e8000c101112 */
[----:B------:R0:W-:Y:S01]  /*e0a0*/  @!P6 STG.E.U8 desc[UR18][R24.64+0xd9], R9 ;  /* 0x0000d9091800e986 */ /* 0x0001e2000c101112 */
[----:B--2---:R-:W-:-:S03]  /*e0b0*/  FMUL R0, R221, UR20 ;  /* 0x00000014dd007c20 */ /* 0x004fc60008400000 */
[----:B------:R-:W2:Y:S01]  /*e0c0*/  LDL.LU R221, [R1+0x50] ;  /* 0x0000500001dd7983 */ /* 0x000ea20000300800 */
[----:B------:R-:W-:-:S03]  /*e0d0*/  FMUL R2, R220, UR20 ;  /* 0x00000014dc027c20 */ /* 0x000fc60008400000 */
[----:B------:R-:W2:Y:S01]  /*e0e0*/  LDL.LU R220, [R1+0x54] ;  /* 0x0000540001dc7983 */ /* 0x000ea20000300800 */
[----:B-1----:R-:W-:Y:S01]  /*e0f0*/  F2FP.SATFINITE.E5M2.F32.PACK_AB_MERGE_C R5, RZ, R0, RZ ;  /* 0x00000000ff05723e */ /* 0x002fe200048060ff */
[----:B------:R-:W-:Y:S02]  /*e100*/  FMUL R3, R222, UR20 ;  /* 0x00000014de037c20 */ /* 0x000fe40008400000 */
[----:B------:R-:W2:Y:S01]  /*e110*/  LDL.LU R222, [R1+0x58] ;  /* 0x0000580001de7983 */ /* 0x000ea20000300800 */
[----:B0-----:R-:W-:Y:S01]  /*e120*/  F2FP.SATFINITE.E5M2.F32.PACK_AB_MERGE_C R7, RZ, R2, RZ ;  /* 0x00000002ff07723e */ /* 0x001fe200048060ff */
[----:B------:R-:W-:Y:S01]  /*e130*/  FMUL R4, R223, UR20 ;  /* 0x00000014df047c20 */ /* 0x000fe20008400000 */
[----:B------:R-:W-:Y:S01]  /*e140*/  F2FP.SATFINITE.E5M2.F32.PACK_AB_MERGE_C R9, RZ, R3, RZ ;  /* 0x00000003ff09723e */ /* 0x000fe200048060ff */
[----:B------:R-:W2:Y:S01]  /*e150*/  LDL.LU R223, [R1+0x5c] ;  /* 0x00005c0001df7983 */ /* 0x000ea20000300800 */
[----:B------:R-:W-:-:S03]  /*e160*/  FMUL R0, R225, UR20 ;  /* 0x00000014e1007c20 */ /* 0x000fc60008400000 */
[----:B------:R0:W-:Y:S04]  /*e170*/  @!P4 STG.E.U8 desc[UR18][R26.64+0xd9], R5 ;  /* 0x0000d9051a00c986 */ /* 0x0001e8000c101112 */
[----:B------:R-:W2:Y:S01]  /*e180*/  LDL.LU R225, [R1+0x60] ;  /* 0x0000600001e17983 */ /* 0x000ea20000300800 */
[----:B0-----:R-:W-:Y:S01]  /*e190*/  F2FP.SATFINITE.E5M2.F32.PACK_AB_MERGE_C R5, RZ, R0, RZ ;  /* 0x00000000ff05723e */ /* 0x001fe200048060ff */
[----:B---3--:R-:W-:Y:S02]  /*e1a0*/  FMUL R2, R224, UR20 ;  /* 0x00000014e0027c20 */ /* 0x008fe40008400000 */
[----:B------:R-:W3:Y:S01]  /*e1b0*/  LDL.LU R224, [R1+0x64] ;  /* 0x0000640001e07983 */ /* 0x000ee20000300800 */
[----:B----4-:R-:W-:-:S03]  /*e1c0*/  FMUL R3, R226, UR20 ;  /* 0x00000014e2037c20 */ /* 0x010fc60008400000 */
[----:B------:R-:W4:Y:S01]  /*e1d0*/  LDL.LU R226, [R1+0x68] ;  /* 0x0000680001e27983 */ /* 0x000f220000300800 */
[----:B------:R-:W-:-:S03]  /*e1e0*/  FMUL R0, R227, UR20 ;  /* 0x00000014e3007c20 */ /* 0x000fc60008400000 */
[----:B------:R-:W4:Y:S01]  /*e1f0*/  LDL.LU R227, [R1+0x6c] ;  /* 0x00006c0001e37983 */ /* 0x000f220000300800 */
[C---:B------:R-:W-:Y:S02]  /*e200*/  ISETP.LT.OR P3, PT, R35.reuse, 0xd9, !P0 ;  /* 0x000000d92300780c */ /* 0x040fe40004761670 */
[C---:B------:R-:W-:Y:S02]  /*e210*/  ISETP.LT.OR P5, PT, R35.reuse, 0xe1, !P1 ;  /* 0x000000e12300780c */ /* 0x040fe40004fa1670 */
[C---:B------:R-:W-:Y:S02]  /*e220*/  ISETP.LT.OR P6, PT, R35.reuse, 0xe2, !P1 ;  /* 0x000000e22300780c */ /* 0x040fe40004fc1670 */
[----:B------:R-:W-:-:S07]  /*e230*/  ISETP.LT.OR P4, PT, R35, 0xe2, !P0 ;  /* 0x000000e22300780c */ /* 0x000fce0004781670 */
[----:B------:R-:W-:Y:S01]  /*e240*/  @!P3 STG.E.U8 desc[UR18][R26.64+0xd8], R11 ;  /* 0x0000d80b1a00b986 */ /* 0x000fe2000c101112 */
[----:B------:R-:W-:-:S03]  /*e250*/  ISETP.LT.OR P3, PT, R35, 0xe1, !P0 ;  /* 0x000000e12300780c */ /* 0x000fc60004761670 */
[----:B------:R0:W-:Y:S01]  /*e260*/  @!P5 STG.E.U8 desc[UR18][R24.64+0xe0], R7 ;  /* 0x0000e0071800d986 */ /* 0x0001e2000c101112 */
[----:B------:R-:W-:-:S03]  /*e270*/  ISETP.LT.OR P5, PT, R35, 0xe9, !P1 ;  /* 0x000000e92300780c */ /* 0x000fc60004fa1670 */
[----:B------:R1:W-:Y:S01]  /*e280*/  @!P6 STG.E.U8 desc[UR18][R24.64+0xe1], R9 ;  /* 0x0000e1091800e986 */ /* 0x0003e2000c101112 */
[----:B------:R-:W-:Y:S02]  /*e290*/  ISETP.LT.OR P6, PT, R35, 0xea, !P1 ;  /* 0x000000ea2300780c */ /* 0x000fe40004fc1670 */
[----:B------:R-:W-:Y:S01]  /*e2a0*/  F2FP.SATFINITE.E5M2.F32.PACK_AB_MERGE_C R13, RZ, R4, RZ ;  /* 0x00000004ff0d723e */ /* 0x000fe200048060ff */
[----:B------:R1:W-:Y:S01]  /*e2b0*/  @!P4 STG.E.U8 desc[UR18][R26.64+0xe1], R5 ;  /* 0x0000e1051a00c986 */ /* 0x0003e2000c101112 */
[----:B0-----:R-:W-:-:S03]  /*e2c0*/  F2FP.SATFINITE.E5M2.F32.PACK_AB_MERGE_C R7, RZ, R2, RZ ;  /* 0x00000002ff07723e */ /* 0x001fc600048060ff */
[----:B------:R-:W-:Y:S01]  /*e2d0*/  @!P3 STG.E.U8 desc[UR18][R26.64+0xe0], R13 ;  /* 0x0000e00d1a00b986 */ /* 0x000fe2000c101112 */
[----:B-1----:R-:W-:-:S03]  /*e2e0*/  F2FP.SATFINITE.E5M2.F32.PACK_AB_MERGE_C R9, RZ, R3, RZ ;  /* 0x00000003ff09723e */ /* 0x002fc600048060ff */
[----:B------:R0:W-:Y:S01]  /*e2f0*/  @!P5 STG.E.U8 desc[UR18][R24.64+0xe8], R7 ;  /* 0x0000e8071800d986 */ /* 0x0001e2000c101112 */
[C---:B------:R-:W-:Y:S02]  /*e300*/  ISETP.LT.OR P3, PT, R35.reuse, 0xe9, !P0 ;  /* 0x000000e92300780c */ /* 0x040fe40004761670 */
[C---:B------:R-:W-:Y:S01]  /*e310*/  ISETP.LT.OR P4, PT, R35.reuse, 0xea, !P0 ;  /* 0x000000ea2300780c */ /* 0x040fe20004781670 */
[----:B------:R1:W-:Y:S01]  /*e320*/  @!P6 STG.E.U8 desc[UR18][R24.64+0xe9], R9 ;  /* 0x0000e9091800e986 */ /* 0x0003e2000c101112 */
[----:B------:R-:W-:Y:S01]  /*e330*/  ISETP.LT.OR P5, PT, R35, 0xf1, !P1 ;  /* 0x000000f12300780c */ /* 0x000fe20004fa1670 */
[----:B------:R-:W-:Y:S01]  /*e340*/  FMUL R2, R219, UR20 ;  /* 0x00000014db027c20 */ /* 0x000fe20008400000 */
[----:B------:R-:W-:Y:S02]  /*e350*/  ISETP.LT.OR P6, PT, R35, 0xf2, !P1 ;  /* 0x000000f22300780c */ /* 0x000fe40004fc1670 */
[----:B------:R-:W-:Y:S02]  /*e360*/  F2FP.SATFINITE.E5M2.F32.PACK_AB_MERGE_C R11, RZ, R0, RZ ;  /* 0x00000000ff0b723e */ /* 0x000fe400048060ff */
[----:B------:R-:W-:-:S03]  /*e370*/  F2FP.SATFINITE.E5M2.F32.PACK_AB_MERGE_C R5, RZ, R2, RZ ;  /* 0x00000002ff05723e */ /* 0x000fc600048060ff */
[----:B------:R-:W-:Y:S01]  /*e380*/  @!P3 STG.E.U8 desc[UR18][R26.64+0xe8], R11 ;  /* 0x0000e80b1a00b986 */ /* 0x000fe2000c101112 */
[----:B------:R-:W-:-:S03]  /*e390*/  ISETP.LT.OR P3, PT, R35, 0xf1, !P0 ;  /* 0x000000f12300780c */ /* 0x000fc60004761670 */
[----:B------:R-:W-:Y:S01]  /*e3a0*/  @!P4 STG.E.U8 desc[UR18][R26.64+0xe9], R5 ;  /* 0x0000e9051a00c986 */ /* 0x000fe2000c101112 */
[C---:B------:R-:W-:Y:S02]  /*e3b0*/  ISETP.LT.OR P4, PT, R35.reuse, 0xf9, !P1 ;  /* 0x000000f92300780c */ /* 0x040fe40004f81670 */
[----:B------:R-:W-:Y:S01]  /*e3c0*/  ISETP.LT.OR P1, PT, R35, 0xfa, !P1 ;  /* 0x000000fa2300780c */ /* 0x000fe20004f21670 */
[----:B--2---:R-:W-:Y:S01]  /*e3d0*/  FMUL R0, R221, UR20 ;  /* 0x00000014dd007c20 */ /* 0x004fe20008400000 */
[----:B------:R-:W-:-:S04]  /*e3e0*/  FMUL R3, R220, UR20 ;  /* 0x00000014dc037c20 */ /* 0x000fc80008400000 */
[----:B0-----:R-:W-:Y:S02]  /*e3f0*/  F2FP.SATFINITE.E5M2.F32.PACK_AB_MERGE_C R7, RZ, R0, RZ ;  /* 0x00000000ff07723e */ /* 0x001fe400048060ff */
[----:B-1----:R-:W-:Y:S01]  /*e400*/  F2FP.SATFINITE.E5M2.F32.PACK_AB_MERGE_C R9, RZ, R3, RZ ;  /* 0x00000003ff09723e */ /* 0x002fe200048060ff */
[----:B------:R-:W-:Y:S02]  /*e410*/  FMUL R0, R222, UR20 ;  /* 0x00000014de007c20 */ /* 0x000fe40008400000 */
[----:B------:R0:W-:Y:S01]  /*e420*/  @!P5 STG.E.U8 desc[UR18][R24.64+0xf0], R7 ;  /* 0x0000f0071800d986 */ /* 0x0001e2000c101112 */
[----:B------:R-:W-:-:S03]  /*e430*/  ISETP.LT.OR P5, PT, R35, 0xf2, !P0 ;  /* 0x000000f22300780c */ /* 0x000fc600047a1670 */
[----:B------:R1:W-:Y:S01]  /*e440*/  @!P6 STG.E.U8 desc[UR18][R24.64+0xf1], R9 ;  /* 0x0000f1091800e986 */ /* 0x0003e2000c101112 */
[----:B------:R-:W-:Y:S02]  /*e450*/  ISETP.LT.OR P6, PT, R35, 0xf9, !P0 ;  /* 0x000000f92300780c */ /* 0x000fe400047c1670 */
[----:B------:R-:W-:Y:S01]  /*e460*/  F2FP.SATFINITE.E5M2.F32.PACK_AB_MERGE_C R13, RZ, R0, RZ ;  /* 0x00000000ff0d723e */ /* 0x000fe200048060ff */
[----:B------:R-:W-:Y:S01]  /*e470*/  FMUL R0, R223, UR20 ;  /* 0x00000014df007c20 */ /* 0x000fe20008400000 */
[----:B------:R-:W-:Y:S01]  /*e480*/  ISETP.LT.OR P0, PT, R35, 0xfa, !P0 ;  /* 0x000000fa2300780c */ /* 0x000fe20004701670 */
[----:B------:R-:W-:-:S03]  /*e490*/  FMUL R2, R225, UR20 ;  /* 0x00000014e1027c20 */ /* 0x000fc60008400000 */
[----:B0-----:R-:W-:Y:S02]  /*e4a0*/  F2FP.SATFINITE.E5M2.F32.PACK_AB_MERGE_C R7, RZ, R0, RZ ;  /* 0x00000000ff07723e */ /* 0x001fe400048060ff */
[----:B-1----:R-:W-:Y:S01]  /*e4b0*/  F2FP.SATFINITE.E5M2.F32.PACK_AB_MERGE_C R9, RZ, R2, RZ ;  /* 0x00000002ff09723e */ /* 0x002fe200048060ff */
[----:B---3--:R-:W-:Y:S01]  /*e4c0*/  FMUL R3, R224, UR20 ;  /* 0x00000014e0037c20 */ /* 0x008fe20008400000 */
[----:B----4-:R-:W-:Y:S01]  /*e4d0*/  FMUL R4, R226, UR20 ;  /* 0x00000014e2047c20 */ /* 0x010fe20008400000 */
[----:B------:R-:W-:-:S03]  /*e4e0*/  FMUL R5, R227, UR20 ;  /* 0x00000014e3057c20 */ /* 0x000fc60008400000 */
[----:B------:R-:W-:Y:S02]  /*e4f0*/  F2FP.SATFINITE.E5M2.F32.PACK_AB_MERGE_C R3, RZ, R3, RZ ;  /* 0x00000003ff03723e */ /* 0x000fe400048060ff */
[----:B------:R-:W-:Y:S02]  /*e500*/  F2FP.SATFINITE.E5M2.F32.PACK_AB_MERGE_C R11, RZ, R4, RZ ;  /* 0x00000004ff0b723e */ /* 0x000fe400048060ff */
[----:B------:R-:W-:Y:S01]  /*e510*/  F2FP.SATFINITE.E5M2.F32.PACK_AB_MERGE_C R5, RZ, R5, RZ ;  /* 0x00000005ff05723e */ /* 0x000fe200048060ff */
[----:B------:R0:W-:Y:S04]  /*e520*/  @!P3 STG.E.U8 desc[UR18][R26.64+0xf0], R13 ;  /* 0x0000f00d1a00b986 */ /* 0x0001e8000c101112 */
[----:B------:R0:W-:Y:S04]  /*e530*/  @!P5 STG.E.U8 desc[UR18][R26.64+0xf1], R7 ;  /* 0x0000f1071a00d986 */ /* 0x0001e8000c101112 */
[----:B------:R0:W-:Y:S04]  /*e540*/  @!P4 STG.E.U8 desc[UR18][R24.64+0xf8], R9 ;  /* 0x0000f8091800c986 */ /* 0x0001e8000c101112 */
[----:B------:R0:W-:Y:S04]  /*e550*/  @!P1 STG.E.U8 desc[UR18][R24.64+0xf9], R3 ;  /* 0x0000f90318009986 */ /* 0x0001e8000c101112 */
[----:B------:R0:W-:Y:S04]  /*e560*/  @!P6 STG.E.U8 desc[UR18][R26.64+0xf8], R11 ;  /* 0x0000f80b1a00e986 */ /* 0x0001e8000c101112 */
[----:B------:R0:W-:Y:S02]  /*e570*/  @!P0 STG.E.U8 desc[UR18][R26.64+0xf9], R5 ;  /* 0x0000f9051a008986 */ /* 0x0001e4000c101112 */
.L_x_293:
[----:B------:R-:W-:Y:S05]  /*e580*/  BSYNC B0 ;  /* 0x0000000000007941 */ /* 0x000fea0003800000 */
.L_x_35:
[----:B0----5:R-:W2:Y:S04]  /*e590*/  LDL.LU R3, [R1+0x78] ;  /* 0x0000780001037983 */ /* 0x021ea80000300800 */
[----:B------:R-:W2:Y:S01]  /*e5a0*/  LDL.LU R2, [R1+0x7c] ;  /* 0x00007c0001027983 */ /* 0x000ea20000300800 */
[----:B------:R-:W-:Y:S01]  /*e5b0*/  ULDC UR6, c[0x0][0xc] ;  /* 0x0000030000067ab9 */ /* 0x000fe20000000800 */
[----:B------:R-:W-:Y:S01]  /*e5c0*/  ULDC UR7, c[0x0][0x10] ;  /* 0x0000040000077ab9 */ /* 0x000fe20000000800 */
[----:B------:R-:W2:Y:S01]  /*e5d0*/  LDC R5, c[0x0][0x14] ;  /* 0x00000500ff057b82 */ /* 0x000ea20000000800 */
[----:B------:R-:W-:Y:S01]  /*e5e0*/  UIMAD.WIDE.U32 UR6, UR6, UR7, URZ ;  /* 0x00000007060672a5 */ /* 0x000fe2000f8e003f */
[----:B------:R-:W-:Y:S01]  /*e5f0*/  PRMT R0, RZ, 0x7610, R0 ;  /* 0x00007610ff007816 */ /* 0x000fe20000000000 */
[----:B------:R-:W-:-:S04]  /*e600*/  UMOV UR22, 0xffffffff ;  /* 0xffffffff00167882 */ /* 0x000fc80000000000 */
[----:B--2---:R-:W-:-:S04]  /*e610*/  IMAD.WIDE.U32 R2, R5, UR6, R2 ;  /* 0x0000000605027c25 */ /* 0x004fc8000f8e0002 */
[----:B------:R-:W-:Y:S01]  /*e620*/  IMAD R5, R5, UR7, RZ ;  /* 0x0000000705057c24 */ /* 0x000fe2000f8e02ff */
[----:B------:R-:W-:Y:S01]  /*e630*/  ULDC.64 UR6, c[0x0][0x650] ;  /* 0x0001940000067ab9 */ /* 0x000fe20000000a00 */
[----:B------:R-:W-:Y:S01]  /*e640*/  IMAD.MOV.U32 R19, RZ, RZ, R2 ;  /* 0x000000ffff137224 */ /* 0x000fe200078e0002 */
[----:B------:R-:W-:Y:S01]  /*e650*/  ISETP.GE.U32.AND P0, PT, R2, UR6, PT ;  /* 0x0000000602007c0c */ /* 0x000fe2000bf06070 */
[----:B------:R-:W-:Y:S02]  /*e660*/  IMAD.IADD R22, R3, 0x1, R5 ;  /* 0x0000000103167824 */ /* 0x000fe400078e0205 */
[----:B------:R-:W-:-:S03]  /*e670*/  IMAD.MOV.U32 R2, RZ, RZ, -0x1 ;  /* 0xffffffffff027424 */ /* 0x000fc600078e00ff */
[----:B------:R0:W-:Y:S01]  /*e680*/  STL [R1+0x78], R22 ;  /* 0x0000781601007387 */ /* 0x0001e20000100800 */
[----:B------:R-:W-:-:S03]  /*e690*/  ISETP.GE.U32.AND.EX P0, PT, R22, UR7, PT, P0 ;  /* 0x0000000716007c0c */ /* 0x000fc6000bf06100 */
[----:B------:R0:W-:Y:S04]  /*e6a0*/  STL [R1+0x7c], R19 ;  /* 0x00007c1301007387 */ /* 0x0001e80000100800 */
[----:B------:R0:W-:Y:S06]  /*e6b0*/  STL [R1+0x80], R2 ;  /* 0x0000800201007387 */ /* 0x0001ec0000100800 */
[----:B------:R-:W-:Y:S05]  /*e6c0*/  @P0 BRA `(.L_x_294) ;  /* 0x00000004006c0947 */ /* 0x000fea0003800000 */
[----:B------:R-:W2:Y:S01]  /*e6d0*/  S2R R14, SR_CTAID.X ;  /* 0x00000000000e7919 */ /* 0x000ea20000002500 */
[----:B------:R-:W5:Y:S01]  /*e6e0*/  LDC.64 R8, c[0x0][0x628] ;  /* 0x00018a00ff087b82 */ /* 0x000f620000000a00 */
[----:B------:R-:W-:Y:S01]  /*e6f0*/  ULDC UR6, c[0x0][0x150] ;  /* 0x0000540000067ab9 */ /* 0x000fe20000000800 */
[----:B------:R-:W-:Y:S01]  /*e700*/  IMAD.MOV.U32 R6, RZ, RZ, R19 ;  /* 0x000000ffff067224 */ /* 0x000fe200078e0013 */
[----:B------:R-:W0:Y:S01]  /*e710*/  S2R R16, SR_CTAID.Y ;  /* 0x0000000000107919 */ /* 0x000e220000002600 */
[----:B------:R-:W-:-:S04]  /*e720*/  IMAD.MOV.U32 R7, RZ, RZ, R22 ;  /* 0x000000ffff077224 */ /* 0x000fc800078e0016 */
[----:B------:R-:W0:Y:S08]  /*e730*/  LDC R17, c[0x0][0x144] ;  /* 0x00005100ff117b82 */ /* 0x000e300000000800 */
[----:B------:R-:W0:Y:S08]  /*e740*/  LDC R10, c[0x0][0x630] ;  /* 0x00018c00ff0a7b82 */ /* 0x000e300000000800 */
[----:B------:R-:W0:Y:S01]  /*e750*/  LDC.64 R12, c[0x0][0x620] ;  /* 0x00018800ff0c7b82 */ /* 0x000e220000000a00 */
[----:B-----5:R-:W-:-:S04]  /*e760*/  ISETP.NE.U32.AND P0, PT, R8, RZ, PT ;  /* 0x000000ff0800720c */ /* 0x020fc80003f05070 */
[----:B------:R-:W-:Y:S02]  /*e770*/  ISETP.NE.AND.EX P0, PT, R9, RZ, PT, P0 ;  /* 0x000000ff0900720c */ /* 0x000fe40003f05300 */
[----:B--2---:R-:W-:-:S05]  /*e780*/  I2FP.F32.U32 R0, R14 ;  /* 0x0000000e00007245 */ /* 0x004fca0000201000 */
[----:B------:R-:W-:-:S04]  /*e790*/  FMUL R0, R0, UR6 ;  /* 0x0000000600007c20 */ /* 0x000fc80008400000 */
[----:B------:R2:W0:Y:S02]  /*e7a0*/  F2I.U32.TRUNC.NTZ R15, R0 ;  /* 0x00000000000f7305 */ /* 0x000424000020f000 */
[----:B------:R-:W-:Y:S05]  /*e7b0*/  @!P0 BRA `(.L_x_295) ;  /* 0x0000000000288947 */ /* 0x000fea0003800000 */
[----:B--2---:R-:W2:Y:S02]  /*e7c0*/  LDC R0, c[0x0][0x634] ;  /* 0x00018d00ff007b82 */ /* 0x004ea40000000800 */
[----:B--2---:R-:W-:-:S05]  /*e7d0*/  IADD3 R7, P0, R19, R0, RZ ;  /* 0x0000000013077210 */ /* 0x004fca0007f1e0ff */
[----:B------:R-:W-:-:S04]  /*e7e0*/  IMAD.X R11, RZ, RZ, R22, P0 ;  /* 0x000000ffff0b7224 */ /* 0x000fc800000e0616 */
[----:B0-----:R-:W-:-:S04]  /*e7f0*/  IMAD.WIDE.U32 R2, R11, R8, RZ ;  /* 0x000000080b027225 */ /* 0x001fc800078e00ff */
[----:B------:R-:W-:-:S04]  /*e800*/  IMAD.WIDE.U32 R4, P0, R7, R9, R2 ;  /* 0x0000000907047225 */ /* 0x000fc80007800002 */
[----:B------:R-:W-:-:S04]  /*e810*/  IMAD.WIDE.U32 R2, R7, R8, RZ ;  /* 0x0000000807027225 */ /* 0x000fc800078e00ff */
[----:B------:R-:W-:Y:S01]  /*e820*/  IMAD.X R7, RZ, RZ, RZ, P0 ;  /* 0x000000ffff077224 */ /* 0x000fe200000e06ff */
[----:B------:R-:W-:Y:S01]  /*e830*/  IADD3 RZ, P0, R3, R4, RZ ;  /* 0x0000000403ff7210 */ /* 0x000fe20007f1e0ff */
[----:B------:R-:W-:-:S04]  /*e840*/  IMAD.MOV.U32 R6, RZ, RZ, R5 ;  /* 0x000000ffff067224 */ /* 0x000fc800078e0005 */
[----:B------:R-:W-:-:S08]  /*e850*/  IMAD.WIDE.U32.X R6, R11, R9, R6, P0 ;  /* 0x000000090b067225 */ /* 0x000fd000000e0406 */
.L_x_295:
[-CC-:B0-----:R-:W-:Y:S01]  /*e860*/  SHF.R.U64 R24, R6, R10.reuse, R7.reuse ;  /* 0x0000000a06187219 */ /* 0x181fe20000001207 */
[----:B------:R-:W0:Y:S01]  /*e870*/  LDC.64 R20, c[0x0][0x640] ;  /* 0x00019000ff147b82 */ /* 0x000e220000000a00 */
[----:B--2---:R-:W-:Y:S01]  /*e880*/  SHF.R.U32.HI R0, RZ, R10, R7 ;  /* 0x0000000aff007219 */ /* 0x004fe20000011607 */
[----:B------:R-:W-:Y:S01]  /*e890*/  IMAD.MOV.U32 R2, RZ, RZ, R19 ;  /* 0x000000ffff027224 */ /* 0x000fe200078e0013 */
[----:B------:R-:W-:Y:S01]  /*e8a0*/  IADD3 R5, P0, RZ, -R24, RZ ;  /* 0x80000018ff057210 */ /* 0x000fe20007f1e0ff */
[----:B------:R-:W-:Y:S01]  /*e8b0*/  IMAD.MOV R15, RZ, RZ, -R15 ;  /* 0x000000ffff0f7224 */ /* 0x000fe200078e0a0f */
[----:B------:R-:W-:Y:S01]  /*e8c0*/  ULDC UR6, c[0x0][0x154] ;  /* 0x0000550000067ab9 */ /* 0x000fe20000000800 */
[----:B------:R-:W-:Y:S02]  /*e8d0*/  IMAD.MOV.U32 R7, RZ, RZ, 0x1 ;  /* 0x00000001ff077424 */ /* 0x000fe400078e00ff */
[----:B------:R-:W2:Y:S01]  /*e8e0*/  LDC R4, c[0x0][0x618] ;  /* 0x00018600ff047b82 */ /* 0x000ea20000000800 */
[----:B------:R-:W-:-:S02]  /*e8f0*/  IMAD.X R3, RZ, RZ, ~R0, P0 ;  /* 0x000000ffff037224 */ /* 0x000fc400000e0e00 */
[----:B------:R-:W-:Y:S02]  /*e900*/  IMAD R15, R17, R15, R14 ;  /* 0x0000000f110f7224 */ /* 0x000fe400078e020e */
[-C--:B------:R-:W-:Y:S02]  /*e910*/  IMAD R0, R3, R12.reuse, RZ ;  /* 0x0000000c03007224 */ /* 0x080fe400078e02ff */
[----:B------:R-:W-:Y:S01]  /*e920*/  IMAD.MOV.U32 R3, RZ, RZ, R22 ;  /* 0x000000ffff037224 */ /* 0x000fe200078e0016 */
[----:B------:R-:W5:Y:S01]  /*e930*/  LDC R6, c[0x0][0x608] ;  /* 0x00018200ff067b82 */ /* 0x000f620000000800 */
[----:B------:R-:W-:-:S04]  /*e940*/  IMAD.WIDE.U32 R2, R5, R12, R2 ;  /* 0x0000000c05027225 */ /* 0x000fc800078e0002 */
[----:B------:R-:W-:-:S03]  /*e950*/  IMAD R5, R5, R13, R0 ;  /* 0x0000000d05057224 */ /* 0x000fc600078e0200 */
[----:B------:R-:W1:Y:S01]  /*e960*/  LDC R18, c[0x0][0x658] ;  /* 0x00019600ff127b82 */ /* 0x000e620000000800 */
[----:B------:R-:W-:Y:S01]  /*e970*/  I2FP.F32.U32 R0, R16 ;  /* 0x0000001000007245 */ /* 0x000fe20000201000 */
[----:B------:R-:W-:Y:S01]  /*e980*/  IMAD.IADD R3, R3, 0x1, R5 ;  /* 0x0000000103037824 */ /* 0x000fe200078e0205 */
[----:B0-----:R-:W-:Y:S01]  /*e990*/  ISETP.NE.U32.AND P0, PT, R20, RZ, PT ;  /* 0x000000ff1400720c */ /* 0x001fe20003f05070 */
[----:B------:R-:W-:Y:S02]  /*e9a0*/  IMAD.MOV.U32 R5, RZ, RZ, -0x1 ;  /* 0xffffffffff057424 */ /* 0x000fe400078e00ff */
[----:B------:R-:W-:Y:S02]  /*e9b0*/  FMUL R0, R0, UR6 ;  /* 0x0000000600007c20 */ /* 0x000fe40008400000 */
[----:B------:R-:W0:Y:S01]  /*e9c0*/  LDC R13, c[0x0][0x148] ;  /* 0x00005200ff0d7b82 */ /* 0x000e220000000800 */
[----:B--2---:R-:W-:Y:S01]  /*e9d0*/  SHF.R.U64 R10, R2, R4, R3 ;  /* 0x00000004020a7219 */ /* 0x004fe20000001203 */
[----:B------:R2:W0:Y:S01]  /*e9e0*/  F2I.U32.TRUNC.NTZ R12, R0 ;  /* 0x00000000000c7305 */ /* 0x000422000020f000 */
[----:B------:R-:W-:-:S02]  /*e9f0*/  ISETP.NE.AND.EX P0, PT, R21, RZ, PT, P0 ;  /* 0x000000ff1500720c */ /* 0x000fc40003f05300 */
[----:B------:R-:W-:-:S03]  /*ea00*/  SHF.R.U32.HI R3, RZ, R4, R3 ;  /* 0x00000004ff037219 */ /* 0x000fc60000011603 */
[----:B------:R-:W0:Y:S01]  /*ea10*/  LDC R14, c[0x0][0x600] ;  /* 0x00018000ff0e7b82 */ /* 0x000e220000000800 */
[-CC-:B-----5:R-:W-:Y:S02]  /*ea20*/  SHF.R.U64 R8, R10, R6.reuse, R3.reuse ;  /* 0x000000060a087219 */ /* 0x1a0fe40000001203 */
[----:B------:R-:W-:-:S05]  /*ea30*/  SHF.R.U32.HI R3, RZ, R6, R3 ;  /* 0x00000006ff037219 */ /* 0x000fca0000011603 */
[----:B------:R-:W0:Y:S01]  /*ea40*/  LDC R19, c[0x0][0x648] ;  /* 0x00019200ff137b82 */ /* 0x000e220000000800 */
[-CC-:B-1----:R-:W-:Y:S02]  /*ea50*/  SHF.R.U64 R11, R8, R18.reuse, R3.reuse ;  /* 0x00000012080b7219 */ /* 0x182fe40000001203 */
[-C--:B------:R-:W-:Y:S02]  /*ea60*/  SHF.L.U32 R5, R5, R18.reuse, RZ ;  /* 0x0000001205057219 */ /* 0x080fe400000006ff */
[-C--:B------:R-:W-:Y:S01]  /*ea70*/  SHF.R.U32.HI R3, RZ, R18.reuse, R3 ;  /* 0x00000012ff037219 */ /* 0x080fe20000011603 */
[----:B------:R-:W-:Y:S01]  /*ea80*/  IMAD.MOV.U32 R2, RZ, RZ, R11 ;  /* 0x000000ffff027224 */ /* 0x000fe200078e000b */
[----:B------:R-:W-:Y:S01]  /*ea90*/  SHF.L.U32 R34, R7, R18, RZ ;  /* 0x0000001207227219 */ /* 0x000fe200000006ff */
[----:B------:R-:W1:Y:S01]  /*eaa0*/  LDC R22, c[0x0][0x638] ;  /* 0x00018e00ff167b82 */ /* 0x000e620000000800 */
[----:B------:R-:W-:-:S07]  /*eab0*/  LOP3.LUT R17, RZ, R5, RZ, 0x33, !PT ;  /* 0x00000005ff117212 */ /* 0x000fce00078e33ff */
[----:B------:R-:W0:Y:S01]  /*eac0*/  LDC R23, c[0x0][0x610] ;  /* 0x00018400ff177b82 */ /* 0x000e220000000800 */
[----:B--2---:R-:W-:Y:S05]  /*ead0*/  @!P0 BRA `(.L_x_296) ;  /* 0x0000000000288947 */ /* 0x004fea0003800000 */
[----:B------:R-:W2:Y:S02]  /*eae0*/  LDC R0, c[0x0][0x64c] ;  /* 0x00019300ff007b82 */ /* 0x000ea40000000800 */
[----:B--2---:R-:W-:-:S05]  /*eaf0*/  IADD3 R7, P0, R11, R0, RZ ;  /* 0x000000000b077210 */ /* 0x004fca0007f1e0ff */
        /* <DEDUP_REMOVED lines=8> */
.L_x_296:
[----:B0-----:R-:W-:Y:S01]  /*eb80*/  SHF.R.U64 R0, R2, R19, R3 ;  /* 0x0000001302007219 */ /* 0x001fe20000001203 */
[----:B------:R-:W-:Y:S01]  /*eb90*/  VIADD R3, R14, 0xffffffff ;  /* 0xffffffff0e037836 */ /* 0x000fe20000000000 */
[----:B------:R-:W-:Y:S01]  /*eba0*/  LOP3.LUT R5, R8, R17, RZ, 0xc0, !PT ;  /* 0x0000001108057212 */ /* 0x000fe200078ec0ff */
[----:B------:R-:W-:Y:S01]  /*ebb0*/  IMAD.MOV R12, RZ, RZ, -R12 ;  /* 0x000000ffff0c7224 */ /* 0x000fe200078e0a0c */
[----:B------:R-:W-:Y:S01]  /*ebc0*/  R2UR UR22, R24 ;  /* 0x00000000181672ca */ /* 0x000fe200000e0000 */
[----:B------:R-:W-:Y:S01]  /*ebd0*/  IMAD.MOV R2, RZ, RZ, -R0 ;  /* 0x000000ffff027224 */ /* 0x000fe200078e0a00 */
[----:B------:R-:W-:Y:S01]  /*ebe0*/  LOP3.LUT R3, R10, R3, RZ, 0xc0, !PT ;  /* 0x000000030a037212 */ /* 0x000fe200078ec0ff */
[----:B------:R-:W-:Y:S02]  /*ebf0*/  IMAD R34, R34, R0, R5 ;  /* 0x0000000022227224 */ /* 0x000fe400078e0205 */
[----:B------:R-:W-:Y:S02]  /*ec00*/  @P2 IMAD R15, R13, R12, R16 ;  /* 0x0000000c0d0f2224 */ /* 0x000fe400078e0210 */
[----:B-1----:R-:W-:-:S02]  /*ec10*/  IMAD R0, R2, R22, R11 ;  /* 0x0000001602007224 */ /* 0x002fc400078e020b */
[----:B------:R-:W-:Y:S02]  /*ec20*/  IMAD R34, R34, R23, R15 ;  /* 0x0000001722227224 */ /* 0x000fe400078e020f */
[----:B------:R-:W-:Y:S02]  /*ec30*/  IMAD R3, R0, R14, R3 ;  /* 0x0000000e00037224 */ /* 0x000fe400078e0203 */
[----:B------:R-:W-:-:S03]  /*ec40*/  IMAD.MOV.U32 R0, RZ, RZ, 0x1 ;  /* 0x00000001ff007424 */ /* 0x000fc600078e00ff */
[----:B------:R-:W-:Y:S02]  /*ec50*/  SEL R2, R3, R34, !P2 ;  /* 0x0000002203027207 */ /* 0x000fe40005000000 */
[----:B------:R-:W-:-:S03]  /*ec60*/  SEL R34, R34, R3, !P2 ;  /* 0x0000000322227207 */ /* 0x000fc60005000000 */
[----:B------:R2:W-:Y:S04]  /*ec70*/  STL [R1+0x80], R2 ;  /* 0x0000800201007387 */ /* 0x0005e80000100800 */
.L_x_294:
[----:B------:R-:W-:Y:S01]  /*ec80*/  UIADD3 UR5, UR12, UR5, URZ ;  /* 0x000000050c057290 */ /* 0x000fe2000fffe03f */
[----:B------:R0:W-:Y:S01]  /*ec90*/  STL [R1+0x84], R34 ;  /* 0x0000842201007387 */ /* 0x0001e20000100800 */
[----:B------:R-:W-:Y:S02]  /*eca0*/  LOP3.LUT P0, RZ, R0, 0xff, RZ, 0xc0, !PT ;  /* 0x000000ff00ff7812 */ /* 0x000fe4000780c0ff */
[----:B------:R-:W-:Y:S02]  /*ecb0*/  USHF.R.U32.HI UR6, URZ, 0x2, UR5 ;  /* 0x000000023f067899 */ /* 0x000fe40008011605 */
[----:B------:R-:W-:Y:S02]  /*ecc0*/  UISETP.GT.U32.AND UP0, UPT, UR5, 0x3, UPT ;  /* 0x000000030500788c */ /* 0x000fe4000bf04070 */
[----:B------:R-:W-:Y:S02]  /*ecd0*/  ULOP3.LUT UR6, UR6, 0x1, URZ, 0xc0, !UPT ;  /* 0x0000000106067892 */ /* 0x000fe4000f8ec03f */
[----:B------:R-:W-:-:S02]  /*ece0*/  UISETP.LT.U32.AND UP0, UPT, UR12, 0x4, UP0 ;  /* 0x000000040c00788c */ /* 0x000fc40008701070 */
[----:B------:R-:W-:Y:S02]  /*ecf0*/  UISETP.NE.U32.AND UP1, UPT, UR6, 0x1, UPT ;  /* 0x000000010600788c */ /* 0x000fe4000bf25070 */
[----:B------:R-:W-:Y:S02]  /*ed00*/  USEL UR7, URZ, 0x1, !UP0 ;  /* 0x000000013f077887 */ /* 0x000fe4000c000000 */
[----:B------:R-:W-:Y:S02]  /*ed10*/  UISETP.GT.U32.AND UP1, UPT, UR12, 0x3, !UP1 ;  /* 0x000000030c00788c */ /* 0x000fe4000cf24070 */
[----:B------:R-:W-:Y:S02]  /*ed20*/  ULOP3.LUT UR5, UR5, 0x3, URZ, 0xc0, !UPT ;  /* 0x0000000305057892 */ /* 0x000fe4000f8ec03f */
[----:B------:R-:W-:-:S04]  /*ed30*/  USEL UR6, URZ, 0x1, !UP1 ;  /* 0x000000013f067887 */ /* 0x000fc8000c800000 */
[----:B------:R-:W-:Y:S01]  /*ed40*/  ULOP3.LUT UR4, UR6, UR4, UR7, 0x96, !UPT ;  /* 0x0000000406047292 */ /* 0x000fe2000f8e9607 */
[----:B0-----:R-:W-:Y:S11]  /*ed50*/  @P0 BRA `(.L_x_297) ;  /* 0xffffff2400640947 */ /* 0x001ff6000383ffff */
[----:B------:R-:W-:Y:S05]  /*ed60*/  EXIT ;  /* 0x000000000000794d */ /* 0x000fea0003800000 */
.L_x_7:
[----:B------:R-:W2:Y:S01]  /*ed70*/  LDL R18, [R1+0x7c] ;  /* 0x00007c0001127983 */ /* 0x000ea20000100800 */
[----:B------:R-:W-:-:S03]  /*ed80*/  ULDC.64 UR4, c[0x0][0x650] ;  /* 0x0001940000047ab9 */ /* 0x000fc60000000a00 */
[----:B------:R-:W3:Y:S01]  /*ed90*/  LDL R22, [R1+0x78] ;  /* 0x0000780001167983 */ /* 0x000ee20000100800 */
[----:B------:R-:W-:Y:S01]  /*eda0*/  PRMT R4, RZ, 0x7610, R4 ;  /* 0x00007610ff047816 */ /* 0x000fe20000000004 */
[----:B------:R-:W-:Y:S02]  /*edb0*/  IMAD.MOV.U32 R5, RZ, RZ, -0x1 ;  /* 0xffffffffff057424 */ /* 0x000fe400078e00ff */
[----:B------:R-:W-:Y:S02]  /*edc0*/  IMAD.MOV.U32 R14, RZ, RZ, -0x1 ;  /* 0xffffffffff0e7424 */ /* 0x000fe400078e00ff */
[----:B------:R-:W-:Y:S01]  /*edd0*/  IMAD.MOV.U32 R6, RZ, RZ, -0x1 ;  /* 0xffffffffff067424 */ /* 0x000fe200078e00ff */
[----:B--2---:R-:W-:-:S04]  /*ede0*/  ISETP.GE.U32.AND P0, PT, R18, UR4, PT ;  /* 0x0000000412007c0c */ /* 0x004fc8000bf06070 */
[----:B---3--:R-:W-:-:S13]  /*edf0*/  ISETP.GE.U32.AND.EX P0, PT, R22, UR5, PT, P0 ;  /* 0x0000000516007c0c */ /* 0x008fda000bf06100 */
[----:B------:R-:W-:Y:S05]  /*ee00*/  @P0 BRA `(.L_x_298) ;  /* 0x00000004002c0947 */ /* 0x000fea0003800000 */
        /* <DEDUP_REMOVED lines=18> */
.L_x_299:
[----:B------:R-:W1:Y:S01]  /*ef30*/  LDC.64 R20, c[0x0][0x640] ;  /* 0x00019000ff147b82 */ /* 0x000e620000000a00 */
[-CC-:B------:R-:W-:Y:S01]  /*ef40*/  SHF.R.U64 R15, R8, R10.reuse, R9.reuse ;  /* 0x0000000a080f7219 */ /* 0x180fe20000001209 */
[----:B------:R-:W-:Y:S01]  /*ef50*/  IMAD.MOV.U32 R24, RZ, RZ, 0x1 ;  /* 0x00000001ff187424 */ /* 0x000fe200078e00ff */
[----:B------:R-:W-:Y:S02]  /*ef60*/  SHF.R.U32.HI R4, RZ, R10, R9 ;  /* 0x0000000aff047219 */ /* 0x000fe40000011609 */
[----:B------:R-:W-:-:S03]  /*ef70*/  IADD3 R7, P0, RZ, -R15, RZ ;  /* 0x8000000fff077210 */ /* 0x000fc60007f1e0ff */
[----:B------:R-:W2:Y:S02]  /*ef80*/  LDC R8, c[0x0][0x618] ;  /* 0x00018600ff087b82 */ /* 0x000ea40000000800 */
[----:B------:R-:W-:Y:S02]  /*ef90*/  IMAD.X R5, RZ, RZ, ~R4, P0 ;  /* 0x000000ffff057224 */ /* 0x000fe400000e0e04 */
[----:B------:R-:W-:Y:S02]  /*efa0*/  IMAD.MOV.U32 R4, RZ, RZ, R18 ;  /* 0x000000ffff047224 */ /* 0x000fe400078e0012 */
[-C--:B------:R-:W-:Y:S02]  /*efb0*/  IMAD R6, R5, R16.reuse, RZ ;  /* 0x0000001005067224 */ /* 0x080fe400078e02ff */
[----:B------:R-:W3:Y:S01]  /*efc0*/  LDC R14, c[0x0][0x608] ;  /* 0x00018200ff0e7b82 */ /* 0x000ee20000000800 */
[----:B------:R-:W-:Y:S02]  /*efd0*/  IMAD.MOV.U32 R5, RZ, RZ, R22 ;  /* 0x000000ffff057224 */ /* 0x000fe400078e0016 */
[----:B------:R-:W-:-:S05]  /*efe0*/  IMAD.WIDE.U32 R4, R7, R16, R4 ;  /* 0x0000001007047225 */ /* 0x000fca00078e0004 */
[----:B0-----:R-:W0:Y:S01]  /*eff0*/  LDC R19, c[0x0][0x658] ;  /* 0x00019600ff137b82 */ /* 0x001e220000000800 */
[----:B------:R-:W-:Y:S01]  /*f000*/  IMAD R7, R7, R17, R6 ;  /* 0x0000001107077224 */ /* 0x000fe200078e0206 */
[----:B-1----:R-:W-:Y:S01]  /*f010*/  ISETP.NE.U32.AND P0, PT, R20, RZ, PT ;  /* 0x000000ff1400720c */ /* 0x002fe20003f05070 */
[----:B------:R-:W-:Y:S02]  /*f020*/  IMAD.MOV.U32 R6, RZ, RZ, -0x1 ;  /* 0xffffffffff067424 */ /* 0x000fe400078e00ff */
[----:B------:R-:W-:Y:S01]  /*f030*/  IMAD.IADD R5, R5, 0x1, R7 ;  /* 0x0000000105057824 */ /* 0x000fe200078e0207 */
[----:B------:R-:W-:Y:S02]  /*f040*/  ISETP.NE.AND.EX P0, PT, R21, RZ, PT, P0 ;  /* 0x000000ff1500720c */ /* 0x000fe40003f05300 */
[----:B------:R-:W1:Y:S02]  /*f050*/  LDC R16, c[0x0][0x600] ;  /* 0x00018000ff107b82 */ /* 0x000e640000000800 */
[----:B--2---:R-:W-:-:S02]  /*f060*/  SHF.R.U64 R10, R4, R8, R5 ;  /* 0x00000008040a7219 */ /* 0x004fc40000001205 */
[----:B------:R-:W-:-:S04]  /*f070*/  SHF.R.U32.HI R5, RZ, R8, R5 ;  /* 0x00000008ff057219 */ /* 0x000fc80000011605 */
[----:B------:R-:W2:Y:S01]  /*f080*/  LDC R18, c[0x0][0x648] ;  /* 0x00019200ff127b82 */ /* 0x000ea20000000800 */
[-CC-:B---3--:R-:W-:Y:S02]  /*f090*/  SHF.R.U64 R17, R10, R14.reuse, R5.reuse ;  /* 0x0000000e0a117219 */ /* 0x188fe40000001205 */
[----:B------:R-:W-:-:S05]  /*f0a0*/  SHF.R.U32.HI R4, RZ, R14, R5 ;  /* 0x0000000eff047219 */ /* 0x000fca0000011605 */
[----:B------:R-:W3:Y:S01]  /*f0b0*/  LDC R22, c[0x0][0x638] ;  /* 0x00018e00ff167b82 */ /* 0x000ee20000000800 */
[-CC-:B0-----:R-:W-:Y:S02]  /*f0c0*/  SHF.R.U64 R14, R17, R19.reuse, R4.reuse ;  /* 0x00000013110e7219 */ /* 0x181fe40000001204 */
[-C--:B------:R-:W-:Y:S02]  /*f0d0*/  SHF.L.U32 R6, R6, R19.reuse, RZ ;  /* 0x0000001306067219 */ /* 0x080fe400000006ff */
[----:B------:R-:W-:Y:S01]  /*f0e0*/  SHF.R.U32.HI R5, RZ, R19, R4 ;  /* 0x00000013ff057219 */ /* 0x000fe20000011604 */
[----:B------:R-:W-:Y:S01]  /*f0f0*/  IMAD.MOV.U32 R4, RZ, RZ, R14 ;  /* 0x000000ffff047224 */ /* 0x000fe200078e000e */
[----:B------:R-:W-:Y:S01]  /*f100*/  LOP3.LUT R26, RZ, R6, RZ, 0x33, !PT ;  /* 0x00000006ff1a7212 */ /* 0x000fe200078e33ff */
[----:B------:R-:W0:Y:S01]  /*f110*/  LDC R23, c[0x0][0x610] ;  /* 0x00018400ff177b82 */ /* 0x000e220000000800 */
[----:B------:R-:W-:Y:S05]  /*f120*/  @!P0 BRA `(.L_x_300) ;  /* 0x0000000000288947 */ /* 0x000fea0003800000 */
        /* <DEDUP_REMOVED lines=10> */
.L_x_300:
[----:B--2---:R-:W-:Y:S01]  /*f1d0*/  SHF.R.U64 R4, R4, R18, R5 ;  /* 0x0000001204047219 */ /* 0x004fe20000001205 */
[----:B-1----:R-:W-:Y:S01]  /*f1e0*/  VIADD R7, R16, 0xffffffff ;  /* 0xffffffff10077836 */ /* 0x002fe20000000000 */
[----:B------:R-:W-:Y:S01]  /*f1f0*/  SHF.L.U32 R24, R24, R19, RZ ;  /* 0x0000001318187219 */ /* 0x000fe200000006ff */
[----:B------:R-:W-:Y:S01]  /*f200*/  @P2 IMAD R0, R11, R12, R2 ;  /* 0x0000000c0b002224 */ /* 0x000fe200078e0202 */
[----:B------:R-:W-:Y:S01]  /*f210*/  LOP3.LUT R3, R17, R26, RZ, 0xc0, !PT ;  /* 0x0000001a11037212 */ /* 0x000fe200078ec0ff */
[----:B------:R-:W-:Y:S01]  /*f220*/  IMAD.MOV R5, RZ, RZ, -R4 ;  /* 0x000000ffff057224 */ /* 0x000fe200078e0a04 */
[----:B------:R-:W-:Y:S01]  /*f230*/  LOP3.LUT R7, R10, R7, RZ, 0xc0, !PT ;  /* 0x000000070a077212 */ /* 0x000fe200078ec0ff */
[----:B------:R-:W-:Y:S02]  /*f240*/  IMAD.MOV.U32 R6, RZ, RZ, R15 ;  /* 0x000000ffff067224 */ /* 0x000fe400078e000f */
[----:B------:R-:W-:Y:S02]  /*f250*/  IMAD R3, R24, R4, R3 ;  /* 0x0000000418037224 */ /* 0x000fe400078e0203 */
[----:B---3--:R-:W-:-:S02]  /*f260*/  IMAD R2, R5, R22, R14 ;  /* 0x0000001605027224 */ /* 0x008fc400078e020e */
[----:B0-----:R-:W-:Y:S02]  /*f270*/  IMAD R0, R3, R23, R0 ;  /* 0x0000001703007224 */ /* 0x001fe400078e0200 */
[----:B------:R-:W-:Y:S02]  /*f280*/  IMAD R5, R2, R16, R7 ;  /* 0x0000001002057224 */ /* 0x000fe400078e0207 */
[----:B------:R-:W-:-:S03]  /*f290*/  IMAD.MOV.U32 R4, RZ, RZ, 0x1 ;  /* 0x00000001ff047424 */ /* 0x000fc600078e00ff */
[----:B------:R-:W-:Y:S02]  /*f2a0*/  SEL R14, R5, R0, !P2 ;  /* 0x00000000050e7207 */ /* 0x000fe40005000000 */
[----:B------:R-:W-:-:S07]  /*f2b0*/  SEL R5, R0, R5, !P2 ;  /* 0x0000000500057207 */ /* 0x000fce0005000000 */
.L_x_298:
[----:B------:R-:W-:-:S08]  /*f2c0*/  NOP ;  /* 0x0000000000007918 */ /* 0x000fd00000000000 */
[----:B0-----:R-:W0:-:S00]  /*f2d0*/  USETMAXREG.DEALLOC.CTAPOOL 0x28 ;  /* 0x00000028000079c8 */ /* 0x001e0000080e0500 */
[----:B------:R-:W-:-:S13]  /*f2e0*/  ISETP.NE.AND P0, PT, RZ, UR8, PT ;  /* 0x00000008ff007c0c */ /* 0x000fda000bf05270 */
[----:B------:R-:W-:Y:S05]  /*f2f0*/  @P0 EXIT ;  /* 0x000000000000094d */ /* 0x000fea0003800000 */
[----:B0-----:R-:W-:Y:S01]  /*f300*/  LOP3.LUT P0, RZ, R4, 0xff, RZ, 0xc0, !PT ;  /* 0x000000ff04ff7812 */ /* 0x001fe2000780c0ff */
[----:B------:R-:W-:Y:S02]  /*f310*/  IMAD.MOV.U32 R12, RZ, RZ, 0x1 ;  /* 0x00000001ff0c7424 */ /* 0x000fe400078e00ff */
[----:B------:R-:W-:-:S10]  /*f320*/  IMAD.MOV.U32 R11, RZ, RZ, RZ ;  /* 0x000000ffff0b7224 */ /* 0x000fd400078e00ff */
[----:B------:R-:W-:Y:S05]  /*f330*/  @!P0 BRA `(.L_x_301) ;  /* 0x0000000c00648947 */ /* 0x000fea0003800000 */
[----:B------:R-:W0:Y:S01]  /*f340*/  S2R R8, SR_CgaCtaId ;  /* 0x0000000000087919 */ /* 0x000e220000008800 */
[----:B------:R-:W-:Y:S01]  /*f350*/  ULDC UR4, c[0x0][0x28c] ;  /* 0x0000a30000047ab9 */ /* 0x000fe20000000800 */
[----:B------:R-:W-:Y:S01]  /*f360*/  ULDC UR6, c[0x0][0x658] ;  /* 0x0001960000067ab9 */ /* 0x000fe20000000800 */
[----:B------:R-:W-:Y:S01]  /*f370*/  UIADD3 UR10, UR4, 0x7f, URZ ;  /* 0x0000007f040a7890 */ /* 0x000fe2000fffe03f */
[----:B------:R-:W-:Y:S01]  /*f380*/  BSSY B0, `(.L_x_301) ;  /* 0x00000d4000007945 */ /* 0x000fe20003800000 */
[----:B------:R-:W-:Y:S01]  /*f390*/  UMOV UR7, 0xffffffff ;  /* 0xffffffff00077882 */ /* 0x000fe20000000000 */
[----:B------:R-:W-:Y:S01]  /*f3a0*/  ULDC UR5, c[0x0][0x600] ;  /* 0x0001800000057ab9 */ /* 0x000fe20000000800 */
[----:B------:R-:W-:Y:S01]  /*f3b0*/  UMOV UR9, 0x1 ;  /* 0x0000000100097882 */ /* 0x000fe20000000000 */
[----:B------:R-:W-:Y:S01]  /*f3c0*/  USHF.L.U32 UR7, UR7, UR6, URZ ;  /* 0x0000000607077299 */ /* 0x000fe2000800063f */
[----:B------:R-:W-:Y:S01]  /*f3d0*/  IMAD.MOV.U32 R10, RZ, RZ, 0x1 ;  /* 0x00000001ff0a7424 */ /* 0x000fe200078e00ff */
[----:B------:R-:W-:Y:S01]  /*f3e0*/  UIADD3 UR4, UR5, -0x1, URZ ;  /* 0xffffffff05047890 */ /* 0x000fe2000fffe03f */
[----:B------:R-:W-:Y:S01]  /*f3f0*/  IMAD.MOV.U32 R12, RZ, RZ, 0x1 ;  /* 0x00000001ff0c7424 */ /* 0x000fe200078e00ff */
[----:B------:R-:W-:Y:S01]  /*f400*/  USHF.R.S32.HI UR11, URZ, 0x1f, UR10 ;  /* 0x0000001f3f0b7899 */ /* 0x000fe2000801140a */
[----:B------:R-:W-:Y:S01]  /*f410*/  IMAD.MOV.U32 R11, RZ, RZ, RZ ;  /* 0x000000ffff0b7224 */ /* 0x000fe200078e00ff */
[----:B------:R-:W-:Y:S01]  /*f420*/  ULDC UR8, c[0x0][0xc] ;  /* 0x0000030000087ab9 */ /* 0x000fe20000000800 */
[----:B------:R-:W-:-:S02]  /*f430*/  USHF.L.U32 UR5, UR9, UR6, URZ ;  /* 0x0000000609057299 */ /* 0x000fc4000800063f */
[----:B------:R-:W-:Y:S01]  /*f440*/  ULEA.HI UR11, UR11, UR10, URZ, 0x7 ;  /* 0x0000000a0b0b7291 */ /* 0x000fe2000f8f383f */
[----:B------:R-:W-:Y:S01]  /*f450*/  ULDC UR9, c[0x0][0x10] ;  /* 0x0000040000097ab9 */ /* 0x000fe20000000800 */
[----:B------:R-:W-:Y:S02]  /*f460*/  ULOP3.LUT UR6, URZ, UR7, URZ, 0x33, !UPT ;  /* 0x000000073f067292 */ /* 0x000fe4000f8e333f */
[----:B------:R-:W-:Y:S01]  /*f470*/  UIMAD.WIDE.U32 UR8, UR8, UR9, URZ ;  /* 0x00000009080872a5 */ /* 0x000fe2000f8e003f */
[----:B------:R-:W-:Y:S01]  /*f480*/  ULDC UR7, c[0x0][0x14] ;  /* 0x0000050000077ab9 */ /* 0x000fe20000000800 */
[----:B------:R-:W-:Y:S02]  /*f490*/  USHF.R.S32.HI UR20, URZ, 0x7, UR11 ;  /* 0x000000073f147899 */ /* 0x000fe4000801140b */
[----:B------:R-:W-:Y:S02]  /*f4a0*/  UIMAD.WIDE.U32 UR22, UR8, UR7, URZ ;  /* 0x00000007081672a5 */ /* 0x000fe4000f8e003f */
[----:B------:R-:W-:-:S02]  /*f4b0*/  UIMAD UR18, UR9, UR7, URZ ;  /* 0x00000007091272a4 */ /* 0x000fc4000f8e023f */
[----:B------:R-:W-:Y:S01]  /*f4c0*/  ULOP3.LUT UR26, UR13, 0x2, URZ, 0xfc, !UPT ;  /* 0x000000020d1a7892 */ /* 0x000fe2000f8efc3f */
[C---:B0-----:R-:W-:Y:S01]  /*f4d0*/  IMAD.SHL.U32 R9, R8.reuse, 0x20, RZ ;  /* 0x0000002008097824 */ /* 0x041fe200078e00ff */
[----:B------:R-:W-:Y:S01]  /*f4e0*/  UIADD3 UR18, UR23, UR18, URZ ;  /* 0x0000001217127290 */ /* 0x000fe2000fffe03f */
[----:B------:R-:W-:Y:S01]  /*f4f0*/  IMAD.SHL.U32 R8, R8, 0x1000, RZ ;  /* 0x0000100008087824 */ /* 0x000fe200078e00ff */
[----:B------:R-:W-:Y:S02]  /*f500*/  UIADD3 UR27, UR20, 0x1, URZ ;  /* 0x00000001141b7890 */ /* 0x000fe4000fffe03f */
[----:B------:R-:W-:Y:S01]  /*f510*/  LOP3.LUT R9, R9, 0xe0, RZ, 0xc0, !PT ;  /* 0x000000e009097812 */ /* 0x000fe200078ec0ff */
[----:B------:R-:W-:Y:S01]  /*f520*/  ULDC.64 UR24, c[0x0][0x198] ;  /* 0x0000660000187ab9 */ /* 0x000fe20000000a00 */
[----:B------:R-:W-:-:S08]  /*f530*/  LOP3.LUT R8, R8, 0x7000, RZ, 0xc0, !PT ;  /* 0x0000700008087812 */ /* 0x000fd000078ec0ff */
.L_x_312:
[----:B------:R-:W-:-:S03]  /*f540*/  UMOV UR7, 0xffffffff ;  /* 0xffffffff00077882 */ /* 0x000fc60000000000 */
[----:B------:R-:W-:Y:S05]  /*f550*/  BRA.DIV UR7, `(.L_x_302) ;  /* 0x0000000e07d87947 */ /* 0x000fea000b800000 */
[----:B------:R-:W-:-:S13]  /*f560*/  ELECT P0, URZ, PT ;  /* 0x00000000003f782f */ /* 0x000fda0003800000 */
.L_x_323:
[----:B------:R-:W0:Y:S01]  /*f570*/  LDC R0, c[0x0][0x28c] ;  /* 0x0000a300ff007b82 */ /* 0x000e220000000800 */
[----:B------:R-:W-:Y:S01]  /*f580*/  BSSY B1, `(.L_x_303) ;  /* 0x000003a000017945 */ /* 0x000fe20003800000 */
[----:B0-----:R-:W-:-:S13]  /*f590*/  ISETP.LT.OR P0, PT, R0, 0x1, !P0 ;  /* 0x000000010000780c */ /* 0x001fda0004701670 */
[----:B------:R-:W-:Y:S05]  /*f5a0*/  @P0 BRA `(.L_x_304) ;  /* 0x0000000000dc0947 */ /* 0x000fea0003800000 */
[----:B------:R-:W-:Y:S02]  /*f5b0*/  IMAD.SHL.U32 R7, R5, 0x80, RZ ;  /* 0x0000008005077824 */ /* 0x000fe400078e00ff */
[----:B------:R-:W-:Y:S02]  /*f5c0*/  IMAD R14, R14, 0x100, R9 ;  /* 0x000001000e0e7824 */ /* 0x000fe400078e0209 */
[----:B------:R-:W-:Y:S02]  /*f5d0*/  IMAD.MOV.U32 R13, RZ, RZ, RZ ;  /* 0x000000ffff0d7224 */ /* 0x000fe400078e00ff */
[----:B------:R-:W-:Y:S02]  /*f5e0*/  IMAD.U32 R15, RZ, RZ, UR27 ;  /* 0x0000001bff0f7e24 */ /* 0x000fe4000f8e00ff */
[----:B------:R-:W-:Y:S02]  /*f5f0*/  IMAD.MOV.U32 R0, RZ, RZ, R12 ;  /* 0x000000ffff007224 */ /* 0x000fe400078e000c */
[----:B------:R-:W-:-:S07]  /*f600*/  IMAD.MOV.U32 R3, RZ, RZ, R11 ;  /* 0x000000ffff037224 */ /* 0x000fce00078e000b */
.L_x_307:
[----:B------:R-:W0:Y:S01]  /*f610*/  S2R R5, SR_CgaCtaId ;  /* 0x0000000000057919 */ /* 0x000e220000008800 */
[----:B------:R-:W-:Y:S01]  /*f620*/  MOV R2, 0x400 ;  /* 0x0000040000027802 */ /* 0x000fe20000000f00 */
[----:B------:R-:W1:Y:S03]  /*f630*/  S2R R4, SR_TID.X ;  /* 0x0000000000047919 */ /* 0x000e660000002100 */
[----:B0-----:R-:W-:Y:S02]  /*f640*/  LEA R16, R5, R2, 0x18 ;  /* 0x0000000205107211 */ /* 0x001fe400078ec0ff */
[----:B------:R-:W-:Y:S02]  /*f650*/  SHF.L.U32 R2, R0, 0x1f, RZ ;  /* 0x0000001f00027819 */ /* 0x000fe400000006ff */
[----:B-1----:R-:W-:Y:S01]  /*f660*/  LOP3.LUT P1, RZ, R4, 0x7f, RZ, 0xc0, !PT ;  /* 0x0000007f04ff7812 */ /* 0x002fe2000782c0ff */
[----:B------:R-:W-:-:S04]  /*f670*/  IMAD R5, R3, 0x8, R16 ;  /* 0x0000000803057824 */ /* 0x000fc800078e0210 */
[----:B------:R-:W0:Y:S08]  /*f680*/  SYNCS.PHASECHK.TRANS64.TRYWAIT P0, [R5+URZ+0x20], R2 ;  /* 0x00002002050075a7 */ /* 0x000e30000800017f */
[----:B------:R-:W1:Y:S01]  /*f690*/  @!P1 LDC R4, c[0x0][0x500] ;  /* 0x00014000ff049b82 */ /* 0x000e620000000800 */
[----:B0-----:R-:W-:Y:S05]  /*f6a0*/  @!P0 BRA `(.L_x_305) ;  /* 0x0000000c00a48947 */ /* 0x001fea0003800000 */
.L_x_324:
[----:B------:R-:W-:Y:S01]  /*f6b0*/  UPRMT UR7, UR26, 0x9910, URZ ;  /* 0x000099101a077896 */ /* 0x000fe2000800003f */
[----:B-1----:R1:W-:Y:S03]  /*f6c0*/  @!P1 SYNCS.ARRIVE.TRANS64 RZ, [R5+URZ], R4 ;  /* 0x0000000405ff99a7 */ /* 0x0023e6000800003f */
[----:B------:R-:W-:-:S06]  /*f6d0*/  UISETP.NE.AND UP0, UPT, UR7, 0x2, UPT ;  /* 0x000000020700788c */ /* 0x000fcc000bf05270 */
[----:B------:R-:W-:-:S13]  /*f6e0*/  PLOP3.LUT P0, PT, PT, PT, UP0, 0x80, 0x0 ;  /* 0x000000000000781c */ /* 0x000fda0003f0f008 */
[----:B-1----:R-:W-:Y:S05]  /*f6f0*/  @P0 BRA `(.L_x_306) ;  /* 0x0000000000040947 */ /* 0x002fea0003800000 */
[----:B------:R-:W-:Y:S01]  /*f700*/  BPT.TRAP 0x1 ;  /* 0x000000040000795c */ /* 0x000fe20000300000 */
.L_x_306:
[C---:B0-----:R-:W-:Y:S01]  /*f710*/  IMAD R2, R3.reuse, 0x4000, R16 ;  /* 0x0000400003027824 */ /* 0x041fe200078e0210 */
[----:B------:R-:W-:Y:S01]  /*f720*/  R2UR UR19, R16 ;  /* 0x00000000101372ca */ /* 0x000fe200000e0000 */
[----:B------:R-:W-:Y:S01]  /*f730*/  IMAD R4, R3, 0x8000, R8 ;  /* 0x0000800003047824 */ /* 0x000fe200078e0208 */
[----:B------:R-:W-:Y:S01]  /*f740*/  R2UR UR9, R5 ;  /* 0x00000000050972ca */ /* 0x000fe200000e0000 */
[----:B------:R-:W-:Y:S01]  /*f750*/  VIADD R15, R15, 0xffffffff ;  /* 0xffffffff0f0f7836 */ /* 0x000fe20000000000 */
[----:B------:R-:W-:Y:S01]  /*f760*/  R2UR UR7, R2 ;  /* 0x00000000020772ca */ /* 0x000fe200000e0000 */
[----:B------:R-:W-:Y:S01]  /*f770*/  UIADD3 UR14, UP0, UR24, 0xf0, URZ ;  /* 0x000000f0180e7890 */ /* 0x000fe2000ff1e03f */
[----:B------:R-:W-:Y:S01]  /*f780*/  R2UR UR8, R4 ;  /* 0x00000000040872ca */ /* 0x000fe200000e0000 */
[----:B------:R-:W-:Y:S01]  /*f790*/  UIADD3 UR28, UP1, UR24, 0x1f0, URZ ;  /* 0x000001f0181c7890 */ /* 0x000fe2000ff3e03f */
[----:B------:R-:W-:Y:S01]  /*f7a0*/  R2UR UR11, R7 ;  /* 0x00000000070b72ca */ /* 0x000fe200000e0000 */
[----:B------:R-:W-:Y:S01]  /*f7b0*/  UIADD3.X UR15, URZ, UR25, URZ, UP0, !UPT ;  /* 0x000000193f0f7290 */ /* 0x000fe200087fe43f */
[----:B------:R-:W-:Y:S01]  /*f7c0*/  R2UR UR10, R13 ;  /* 0x000000000d0a72ca */ /* 0x000fe200000e0000 */
[----:B------:R-:W-:Y:S01]  /*f7d0*/  VIADD R3, R3, 0x1 ;  /* 0x0000000103037836 */ /* 0x000fe20000000000 */
[----:B------:R-:W-:Y:S01]  /*f7e0*/  R2UR UR12, R6 ;  /* 0x00000000060c72ca */ /* 0x000fe200000e0000 */
[----:B------:R-:W-:Y:S01]  /*f7f0*/  UIADD3.X UR29, URZ, UR25, URZ, UP1, !UPT ;  /* 0x000000193f1d7290 */ /* 0x000fe20008ffe43f */
[----:B------:R-:W-:Y:S01]  /*f800*/  R2UR UR21, R14 ;  /* 0x000000000e1572ca */ /* 0x000fe200000e0000 */
[----:B------:R-:W-:Y:S01]  /*f810*/  UMOV UR16, 0x0 ;  /* 0x0000000000107882 */ /* 0x000fe20000000000 */
[----:B------:R-:W-:Y:S01]  /*f820*/  ISETP.GT.AND P1, PT, R15, 0x1, PT ;  /* 0x000000010f00780c */ /* 0x000fe20003f24270 */
[----:B------:R-:W-:Y:S01]  /*f830*/  UIADD3 UR7, UR7, 0x100, URZ ;  /* 0x0000010007077890 */ /* 0x000fe2000fffe03f */
[----:B------:R-:W-:Y:S01]  /*f840*/  ISETP.NE.AND P0, PT, R3, 0x4, PT ;  /* 0x000000040300780c */ /* 0x000fe20003f05270 */
[----:B------:R-:W-:Y:S01]  /*f850*/  UIADD3 UR19, UR19, 0x10100, UR8 ;  /* 0x0001010013137890 */ /* 0x000fe2000fffe008 */
[----:B------:R-:W-:Y:S01]  /*f860*/  VIADD R13, R13, 0x80 ;  /* 0x000000800d0d7836 */ /* 0x000fe20000000000 */
[----:B------:R-:W-:Y:S01]  /*f870*/  UMOV UR17, 0x10000000 ;  /* 0x1000000000117882 */ /* 0x000fe20000000000 */
[----:B------:R-:W-:Y:S01]  /*f880*/  UMOV UR30, 0xff0000 ;  /* 0x00ff0000001e7882 */ /* 0x000fe20000000000 */
[----:B------:R-:W-:Y:S01]  /*f890*/  SEL R5, RZ, 0x1, P0 ;  /* 0x00000001ff057807 */ /* 0x000fe20000000000 */
[----:B------:R-:W-:Y:S01]  /*f8a0*/  UMOV UR8, UR7 ;  /* 0x0000000700087c82 */ /* 0x000fe20008000000 */
[----:B------:R-:W-:Y:S01]  /*f8b0*/  SEL R3, R3, RZ, P0 ;  /* 0x000000ff03037207 */ /* 0x000fe20000000000 */
[----:B------:R0:W-:Y:S01]  /*f8c0*/  UTMALDG.3D [UR8], [UR14], desc[UR16] ;  /* 0x000010080e0075b4 */ /* 0x0001e20008011000 */
[----:B------:R-:W-:Y:S01]  /*f8d0*/  LOP3.LUT R0, R0, R5, RZ, 0x3c, !PT ;  /* 0x0000000500007212 */ /* 0x000fe200078e3cff */
[----:B0-----:R-:W-:Y:S01]  /*f8e0*/  UMOV UR11, UR21 ;  /* 0x00000015000b7c82 */ /* 0x001fe20008000000 */
[----:B------:R-:W-:-:S02]  /*f8f0*/  UMOV UR8, UR19 ;  /* 0x0000001300087c82 */ /* 0x000fc40008000000 */
[----:B------:R0:W-:Y:S02]  /*f900*/  UTMALDG.3D.MULTICAST [UR8], [UR28], UR30, desc[UR16] ;  /* 0x000010081c0073b4 */ /* 0x0001e4000801181e */
[----:B0-----:R-:W-:Y:S05]  /*f910*/  @P1 BRA `(.L_x_307) ;  /* 0xfffffffc003c1947 */ /* 0x001fea000383ffff */
.L_x_304:
[----:B------:R-:W-:Y:S05]  /*f920*/  BSYNC B1 ;  /* 0x0000000000017941 */ /* 0x000fea0003800000 */
.L_x_303:
[----:B------:R-:W2:Y:S01]  /*f930*/  LDL.LU R17, [R1+0x78] ;  /* 0x0000780001117983 */ /* 0x000ea20000300800 */
[----:B------:R-:W-:Y:S01]  /*f940*/  LOP3.LUT P3, RZ, R10, 0xff, RZ, 0xc0, !PT ;  /* 0x000000ff0aff7812 */ /* 0x000fe2000786c0ff */
[----:B------:R-:W-:Y:S01]  /*f950*/  VIADD R11, R11, UR20 ;  /* 0x000000140b0b7c36 */ /* 0x000fe20008000000 */
[----:B------:R-:W-:Y:S01]  /*f960*/  ULDC.64 UR8, c[0x0][0x650] ;  /* 0x0001940000087ab9 */ /* 0x000fe20000000a00 */
[----:B------:R-:W3:Y:S01]  /*f970*/  LDL.LU R16, [R1+0x7c] ;  /* 0x00007c0001107983 */ /* 0x000ee20000300800 */
[----:B------:R-:W-:Y:S01]  /*f980*/  IMAD.U32 R4, RZ, RZ, UR20 ;  /* 0x00000014ff047e24 */ /* 0x000fe2000f8e00ff */
[----:B------:R-:W-:Y:S01]  /*f990*/  BSSY B1, `(.L_x_308) ;  /* 0x0000070000017945 */ /* 0x000fe20003800000 */
[----:B------:R-:W-:Y:S01]  /*f9a0*/  ISETP.GT.U32.AND P0, PT, R11, 0x3, PT ;  /* 0x000000030b00780c */ /* 0x000fe20003f04070 */
[----:B------:R-:W-:Y:S01]  /*f9b0*/  IMAD.MOV.U32 R5, RZ, RZ, -0x1 ;  /* 0xffffffffff057424 */ /* 0x000fe200078e00ff */
[----:B------:R-:W-:Y:S01]  /*f9c0*/  SHF.R.U32.HI R0, RZ, 0x2, R11 ;  /* 0x00000002ff007819 */ /* 0x000fe2000001160b */
[----:B------:R-:W-:Y:S01]  /*f9d0*/  IMAD.MOV.U32 R14, RZ, RZ, -0x1 ;  /* 0xffffffffff0e7424 */ /* 0x000fe200078e00ff */
[----:B------:R-:W-:Y:S01]  /*f9e0*/  ISETP.LT.U32.AND P0, PT, R4, 0x4, P0 ;  /* 0x000000040400780c */ /* 0x000fe20000701070 */
[----:B------:R-:W-:Y:S01]  /*f9f0*/  IMAD.MOV.U32 R6, RZ, RZ, -0x1 ;  /* 0xffffffffff067424 */ /* 0x000fe200078e00ff */
[----:B------:R-:W-:Y:S01]  /*fa00*/  LOP3.LUT R0, R0, 0x1, RZ, 0xc0, !PT ;  /* 0x0000000100007812 */ /* 0x000fe200078ec0ff */
[----:B------:R-:W0:Y:S01]  /*fa10*/  @P3 S2R R3, SR_CgaCtaId ;  /* 0x0000000000033919 */ /* 0x000e220000008800 */
[----:B------:R-:W-:-:S02]  /*fa20*/  @P3 MOV R2, 0x400 ;  /* 0x0000040000023802 */ /* 0x000fc40000000f00 */
[----:B------:R-:W-:Y:S01]  /*fa30*/  ISETP.NE.U32.AND P1, PT, R0, 0x1, PT ;  /* 0x000000010000780c */ /* 0x000fe20003f25070 */
[----:B------:R-:W-:Y:S01]  /*fa40*/  IMAD.U32 R0, RZ, RZ, UR20 ;  /* 0x00000014ff007e24 */ /* 0x000fe2000f8e00ff */
[----:B------:R-:W-:Y:S02]  /*fa50*/  LOP3.LUT R11, R11, 0x3, RZ, 0xc0, !PT ;  /* 0x000000030b0b7812 */ /* 0x000fe400078ec0ff */
[----:B------:R-:W-:Y:S02]  /*fa60*/  PRMT R10, RZ, 0x7610, R10 ;  /* 0x00007610ff0a7816 */ /* 0x000fe4000000000a */
[----:B------:R-:W-:-:S04]  /*fa70*/  ISETP.GT.U32.AND P1, PT, R0, 0x3, !P1 ;  /* 0x000000030000780c */ /* 0x000fc80004f24070 */
[----:B------:R-:W-:Y:S02]  /*fa80*/  SEL R0, RZ, 0x1, !P1 ;  /* 0x00000001ff007807 */ /* 0x000fe40004800000 */
[----:B0-----:R-:W-:Y:S02]  /*fa90*/  @P3 LEA R2, R3, R2, 0x18 ;  /* 0x0000000203023211 */ /* 0x001fe400078ec0ff */
[----:B------:R-:W-:Y:S02]  /*faa0*/  SEL R3, RZ, 0x1, !P0 ;  /* 0x00000001ff037807 */ /* 0x000fe40004000000 */
[----:B------:R0:W-:Y:S02]  /*fab0*/  @P3 SYNCS.ARRIVE.TRANS64.A1T0 RZ, [R2+URZ+0x58], RZ ;  /* 0x000058ff02ff39a7 */ /* 0x0001e4000810003f */
[----:B------:R-:W-:Y:S02]  /*fac0*/  LOP3.LUT R12, R0, R12, R3, 0x96, !PT ;  /* 0x0000000c000c7212 */ /* 0x000fe400078e9603 */
[----:B------:R-:W-:-:S02]  /*fad0*/  PRMT R0, RZ, 0x7610, R0 ;  /* 0x00007610ff007816 */ /* 0x000fc40000000000 */
[----:B---3--:R-:W-:-:S04]  /*fae0*/  IADD3 R16, P3, R16, UR22, RZ ;  /* 0x0000001610107c10 */ /* 0x008fc8000ff7e0ff */
[----:B--2---:R-:W-:Y:S01]  /*faf0*/  IADD3.X R17, R17, UR18, RZ, P3, !PT ;  /* 0x0000001211117c10 */ /* 0x004fe20009ffe4ff */
[----:B------:R0:W-:Y:S01]  /*fb00*/  STL [R1+0x7c], R16 ;  /* 0x00007c1001007387 */ /* 0x0001e20000100800 */
[----:B------:R-:W-:-:S03]  /*fb10*/  ISETP.GE.U32.AND P3, PT, R16, UR8, PT ;  /* 0x0000000810007c0c */ /* 0x000fc6000bf66070 */
[----:B------:R0:W-:Y:S01]  /*fb20*/  STL [R1+0x78], R17 ;  /* 0x0000781101007387 */ /* 0x0001e20000100800 */
[----:B------:R-:W-:-:S13]  /*fb30*/  ISETP.GE.U32.AND.EX P0, PT, R17, UR9, PT, P3 ;  /* 0x0000000911007c0c */ /* 0x000fda000bf06130 */
[----:B0-----:R-:W-:Y:S05]  /*fb40*/  @P0 BRA `(.L_x_309) ;  /* 0x0000000400500947 */ /* 0x001fea0003800000 */
[----:B------:R-:W-:Y:S01]  /*fb50*/  ULDC.64 UR8, c[0x0][0x628] ;  /* 0x00018a0000087ab9 */ /* 0x000fe20000000a00 */
[----:B------:R-:W0:Y:S01]  /*fb60*/  S2R R13, SR_CTAID.X ;  /* 0x00000000000d7919 */ /* 0x000e220000002500 */
[----:B------:R-:W-:Y:S01]  /*fb70*/  ISETP.NE.U32.AND P0, PT, RZ, UR8, PT ;  /* 0x00000008ff007c0c */ /* 0x000fe2000bf05070 */
[----:B------:R-:W-:Y:S01]  /*fb80*/  ULDC UR10, c[0x0][0x630] ;  /* 0x00018c00000a7ab9 */ /* 0x000fe20000000800 */
[----:B------:R-:W-:Y:S01]  /*fb90*/  IMAD.MOV.U32 R2, RZ, RZ, R16 ;  /* 0x000000ffff027224 */ /* 0x000fe200078e0010 */
[----:B------:R-:W1:Y:S01]  /*fba0*/  S2R R0, SR_CTAID.Y ;  /* 0x0000000000007919 */ /* 0x000e620000002600 */
[----:B------:R-:W-:Y:S01]  /*fbb0*/  ISETP.NE.AND.EX P0, PT, RZ, UR9, PT, P0 ;  /* 0x00000009ff007c0c */ /* 0x000fe2000bf05300 */
[----:B------:R-:W-:-:S12]  /*fbc0*/  IMAD.MOV.U32 R3, RZ, RZ, R17 ;  /* 0x000000ffff037224 */ /* 0x000fd800078e0011 */
[----:B------:R-:W-:Y:S05]  /*fbd0*/  @!P0 BRA `(.L_x_310) ;  /* 0x0000000000288947 */ /* 0x000fea0003800000 */
[----:B------:R-:W-:Y:S02]  /*fbe0*/  ULDC UR7, c[0x0][0x634] ;  /* 0x00018d0000077ab9 */ /* 0x000fe40000000800 */
[----:B------:R-:W-:-:S05]  /*fbf0*/  IADD3 R7, P0, R16, UR7, RZ ;  /* 0x0000000710077c10 */ /* 0x000fca000ff1e0ff */
[----:B------:R-:W-:-:S04]  /*fc00*/  IMAD.X R15, RZ, RZ, R17, P0 ;  /* 0x000000ffff0f7224 */ /* 0x000fc800000e0611 */
[----:B------:R-:W-:-:S04]  /*fc10*/  IMAD.WIDE.U32 R4, R15, UR8, RZ ;  /* 0x000000080f047c25 */ /* 0x000fc8000f8e00ff */
[----:B------:R-:W-:-:S04]  /*fc20*/  IMAD.WIDE.U32 R4, P0, R7, UR9, R4 ;  /* 0x0000000907047c25 */ /* 0x000fc8000f800004 */
[----:B------:R-:W-:-:S04]  /*fc30*/  IMAD.WIDE.U32 R6, R7, UR8, RZ ;  /* 0x0000000807067c25 */ /* 0x000fc8000f8e00ff */
[----:B------:R-:W-:Y:S01]  /*fc40*/  IMAD.X R3, RZ, RZ, RZ, P0 ;  /* 0x000000ffff037224 */ /* 0x000fe200000e06ff */
[----:B------:R-:W-:Y:S01]  /*fc50*/  IADD3 RZ, P0, R7, R4, RZ ;  /* 0x0000000407ff7210 */ /* 0x000fe20007f1e0ff */
[----:B------:R-:W-:-:S04]  /*fc60*/  IMAD.MOV.U32 R2, RZ, RZ, R5 ;  /* 0x000000ffff027224 */ /* 0x000fc800078e0005 */
[----:B------:R-:W-:-:S08]  /*fc70*/  IMAD.WIDE.U32.X R2, R15, UR9, R2, P0 ;  /* 0x000000090f027c25 */ /* 0x000fd000080e0402 */
.L_x_310:
[--C-:B------:R-:W-:Y:S01]  /*fc80*/  SHF.R.U64 R6, R2, UR10, R3.reuse ;  /* 0x0000000a02067c19 */ /* 0x100fe20008001203 */
[----:B------:R-:W-:Y:S01]  /*fc90*/  ULDC.64 UR8, c[0x0][0x620] ;  /* 0x0001880000087ab9 */ /* 0x000fe20000000a00 */
[----:B------:R-:W-:Y:S01]  /*fca0*/  SHF.R.U32.HI R2, RZ, UR10, R3 ;  /* 0x0000000aff027c19 */ /* 0x000fe20008011603 */
[----:B------:R-:W-:Y:S01]  /*fcb0*/  IMAD.MOV.U32 R3, RZ, RZ, R17 ;  /* 0x000000ffff037224 */ /* 0x000fe200078e0011 */
[----:B------:R-:W-:Y:S01]  /*fcc0*/  IADD3 R5, P0, RZ, -R6, RZ ;  /* 0x80000006ff057210 */ /* 0x000fe20007f1e0ff */
[----:B------:R-:W-:Y:S01]  /*fcd0*/  ULDC UR7, c[0x0][0x150] ;  /* 0x0000540000077ab9 */ /* 0x000fe20000000800 */
[----:B0-----:R-:W-:Y:S01]  /*fce0*/  I2FP.F32.U32 R7, R13 ;  /* 0x0000000d00077245 */ /* 0x001fe20000201000 */
[----:B------:R-:W0:Y:S01]  /*fcf0*/  LDC R18, c[0x0][0x144] ;  /* 0x00005100ff127b82 */ /* 0x000e220000000800 */
[----:B------:R-:W-:Y:S01]  /*fd00*/  ULDC.64 UR10, c[0x0][0x640] ;  /* 0x00019000000a7ab9 */ /* 0x000fe20000000a00 */
[----:B------:R-:W-:Y:S01]  /*fd10*/  IMAD.X R2, RZ, RZ, ~R2, P0 ;  /* 0x000000ffff027224 */ /* 0x000fe200000e0e02 */
[----:B------:R-:W-:-:S03]  /*fd20*/  ISETP.NE.U32.AND P0, PT, RZ, UR10, PT ;  /* 0x0000000aff007c0c */ /* 0x000fc6000bf05070 */
[----:B------:R-:W-:Y:S01]  /*fd30*/  IMAD R4, R2, UR8, RZ ;  /* 0x0000000802047c24 */ /* 0x000fe2000f8e02ff */
[----:B------:R-:W-:Y:S01]  /*fd40*/  ISETP.NE.AND.EX P0, PT, RZ, UR11, PT, P0 ;  /* 0x0000000bff007c0c */ /* 0x000fe2000bf05300 */
[----:B------:R-:W-:Y:S01]  /*fd50*/  IMAD.MOV.U32 R2, RZ, RZ, R16 ;  /* 0x000000ffff027224 */ /* 0x000fe200078e0010 */
[----:B------:R-:W2:Y:S03]  /*fd60*/  LDC R15, c[0x0][0x148] ;  /* 0x00005200ff0f7b82 */ /* 0x000ea60000000800 */
[----:B------:R-:W-:Y:S01]  /*fd70*/  IMAD.WIDE.U32 R2, R5, UR8, R2 ;  /* 0x0000000805027c25 */ /* 0x000fe2000f8e0002 */
[----:B------:R-:W-:-:S03]  /*fd80*/  ULDC UR8, c[0x0][0x154] ;  /* 0x0000550000087ab9 */ /* 0x000fc60000000800 */
[----:B------:R-:W-:Y:S02]  /*fd90*/  IMAD R5, R5, UR9, R4 ;  /* 0x0000000905057c24 */ /* 0x000fe4000f8e0204 */
[----:B------:R-:W-:Y:S01]  /*fda0*/  FMUL R4, R7, UR7 ;  /* 0x0000000707047c20 */ /* 0x000fe20008400000 */
[----:B------:R-:W-:Y:S01]  /*fdb0*/  ULDC UR7, c[0x0][0x618] ;  /* 0x0001860000077ab9 */ /* 0x000fe20000000800 */
[----:B------:R-:W-:Y:S01]  /*fdc0*/  ULDC UR9, c[0x0][0x608] ;  /* 0x0001820000097ab9 */ /* 0x000fe20000000800 */
[----:B------:R-:W-:-:S03]  /*fdd0*/  IMAD.IADD R3, R3, 0x1, R5 ;  /* 0x0000000103037824 */ /* 0x000fc600078e0205 */
[----:B------:R-:W3:Y:S02]  /*fde0*/  F2I.U32.TRUNC.NTZ R4, R4 ;  /* 0x0000000400047305 */ /* 0x000ee4000020f000 */
[----:B------:R-:W-:Y:S02]  /*fdf0*/  SHF.R.U64 R7, R2, UR7, R3 ;  /* 0x0000000702077c19 */ /* 0x000fe40008001203 */
[----:B-1----:R-:W-:-:S05]  /*fe00*/  I2FP.F32.U32 R2, R0 ;  /* 0x0000000000027245 */ /* 0x002fca0000201000 */
[----:B------:R-:W-:Y:S01]  /*fe10*/  FMUL R5, R2, UR8 ;  /* 0x0000000802057c20 */ /* 0x000fe20008400000 */
[----:B------:R-:W-:Y:S01]  /*fe20*/  SHF.R.U32.HI R2, RZ, UR7, R3 ;  /* 0x00000007ff027c19 */ /* 0x000fe20008011603 */
[----:B------:R-:W-:Y:S02]  /*fe30*/  ULDC UR7, c[0x0][0x658] ;  /* 0x0001960000077ab9 */ /* 0x000fe40000000800 */
[----:B------:R1:W4:Y:S01]  /*fe40*/  F2I.U32.TRUNC.NTZ R19, R5 ;  /* 0x0000000500137305 */ /* 0x000322000020f000 */
[----:B------:R-:W-:Y:S01]  /*fe50*/  SHF.R.U64 R16, R7, UR9, R2 ;  /* 0x0000000907107c19 */ /* 0x000fe20008001202 */
[----:B---3--:R-:W-:Y:S01]  /*fe60*/  IMAD.MOV R4, RZ, RZ, -R4 ;  /* 0x000000ffff047224 */ /* 0x008fe200078e0a04 */
[----:B------:R-:W-:-:S03]  /*fe70*/  SHF.R.U32.HI R3, RZ, UR9, R2 ;  /* 0x00000009ff037c19 */ /* 0x000fc60008011602 */
[----:B0-----:R-:W-:Y:S01]  /*fe80*/  IMAD R13, R18, R4, R13 ;  /* 0x00000004120d7224 */ /* 0x001fe200078e020d */
[--C-:B------:R-:W-:Y:S02]  /*fe90*/  SHF.R.U64 R14, R16, UR7, R3.reuse ;  /* 0x00000007100e7c19 */ /* 0x100fe40008001203 */
[----:B------:R-:W-:-:S03]  /*fea0*/  SHF.R.U32.HI R17, RZ, UR7, R3 ;  /* 0x00000007ff117c19 */ /* 0x000fc60008011603 */
[----:B------:R-:W-:Y:S02]  /*feb0*/  IMAD.MOV.U32 R2, RZ, RZ, R14 ;  /* 0x000000ffff027224 */ /* 0x000fe400078e000e */
[----:B------:R-:W-:Y:S01]  /*fec0*/  IMAD.MOV.U32 R3, RZ, RZ, R17 ;  /* 0x000000ffff037224 */ /* 0x000fe200078e0011 */
[----:B-12-4-:R-:W-:Y:S06]  /*fed0*/  @!P0 BRA `(.L_x_311) ;  /* 0x0000000000288947 */ /* 0x016fec0003800000 */
[----:B------:R-:W-:Y:S02]  /*fee0*/  ULDC UR7, c[0x0][0x64c] ;  /* 0x0001930000077ab9 */ /* 0x000fe40000000800 */
[----:B------:R-:W-:-:S05]  /*fef0*/  IADD3 R3, P0, R14, UR7, RZ ;  /* 0x000000070e037c10 */ /* 0x000fca000ff1e0ff */
[----:B------:R-:W-:-:S04]  /*ff00*/  IMAD.X R17, RZ, RZ, R17, P0 ;  /* 0x000000ffff117224 */ /* 0x000fc800000e0611 */
[----:B------:R-:W-:-:S04]  /*ff10*/  IMAD.WIDE.U32 R4, R17, UR10, RZ ;  /* 0x0000000a11047c25 */ /* 0x000fc8000f8e00ff */
[----:B------:R-:W-:-:S04]  /*ff20*/  IMAD.WIDE.U32 R4, P0, R3, UR11, R4 ;  /* 0x0000000b03047c25 */ /* 0x000fc8000f800004 */
[----:B------:R-:W-:-:S04]  /*ff30*/  IMAD.WIDE.U32 R2, R3, UR10, RZ ;  /* 0x0000000a03027c25 */ /* 0x000fc8000f8e00ff */
[----:B------:R-:W-:Y:S01]  /*ff40*/  IMAD.MOV.U32 R2, RZ, RZ, R5 ;  /* 0x000000ffff027224 */ /* 0x000fe200078e0005 */
[----:B------:R-:W-:Y:S01]  /*ff50*/  IADD3 RZ, P1, R3, R4, RZ ;  /* 0x0000000403ff7210 */ /* 0x000fe20007f3e0ff */
[----:B------:R-:W-:-:S04]  /*ff60*/  IMAD.X R3, RZ, RZ, RZ, P0 ;  /* 0x000000ffff037224 */ /* 0x000fc800000e06ff */
[----:B------:R-:W-:-:S08]  /*ff70*/  IMAD.WIDE.U32.X R2, R17, UR11, R2, P1 ;  /* 0x0000000b11027c25 */ /* 0x000fd000088e0402 */
.L_x_311:
[----:B------:R-:W-:Y:S01]  /*ff80*/  ULDC UR7, c[0x0][0x648] ;  /* 0x0001920000077ab9 */ /* 0x000fe20000000800 */
[----:B------:R-:W-:Y:S01]  /*ff90*/  LOP3.LUT R16, R16, UR6, RZ, 0xc0, !PT ;  /* 0x0000000610107c12 */ /* 0x000fe2000f8ec0ff */
[----:B------:R-:W-:Y:S01]  /*ffa0*/  IMAD.MOV R19, RZ, RZ, -R19 ;  /* 0x000000ffff137224 */ /* 0x000fe200078e0a13 */
[----:B------:R-:W-:Y:S01]  /*ffb0*/  SHF.R.U64 R3, R2, UR7, R3 ;  /* 0x0000000702037c19 */ /* 0x000fe20008001203 */
[----:B------:R-:W-:Y:S01]  /*ffc0*/  ULDC UR7, c[0x0][0x638] ;  /* 0x00018e0000077ab9 */ /* 0x000fe20000000800 */
[----:B------:R-:W-:Y:S01]  /*ffd0*/  LOP3.LUT R7, R7, UR4, RZ, 0xc0, !PT ;  /* 0x0000000407077c12 */ /* 0x000fe2000f8ec0ff */
[----:B------:R-:W-:Y:S01]  /*ffe0*/  @P2 IMAD R13, R15, R19, R0 ;  /* 0x000000130f0d2224 */ /* 0x000fe200078e0200 */
[----:B------:R-:W-:Y:S01]  /*fff0*/  ULDC UR8, c[0x0][0x610] ;  /* 0x0001840000087ab9 */ /* 0x000fe20000000800 */
[----:B------:R-:W-:Y:S02]  /*10000*/  IMAD.MOV R5, RZ, RZ, -R3 ;  /* 0x000000ffff057224 */ /* 0x000fe400078e0a03 */
[----:B------:R-:W-:-:S02]  /*10010*/  IMAD R16, R3, UR5, R16 ;  /* 0x0000000503107c24 */ /* 0x000fc4000f8e0210 */
[----:B------:R-:W-:Y:S01]  /*10020*/  IMAD R14, R5, UR7, R14 ;  /* 0x00000007050e7c24 */ /* 0x000fe2000f8e020e */
[----:B------:R-:W-:Y:S01]  /*10030*/  ULDC UR7, c[0x0][0x600] ;  /* 0x0001800000077ab9 */ /* 0x000fe20000000800 */
[----:B------:R-:W-:Y:S02]  /*10040*/  IMAD R13, R16, UR8, R13 ;  /* 0x00000008100d7c24 */ /* 0x000fe4000f8e020d */
[----:B------:R-:W-:Y:S02]  /*10050*/  IMAD R2, R14, UR7, R7 ;  /* 0x000000070e027c24 */ /* 0x000fe4000f8e0207 */
[----:B------:R-:W-:-:S03]  /*10060*/  IMAD.MOV.U32 R0, RZ, RZ, 0x1 ;  /* 0x00000001ff007424 */ /* 0x000fc600078e00ff */
[----:B------:R-:W-:Y:S02]  /*10070*/  SEL R14, R2, R13, !P2 ;  /* 0x0000000d020e7207 */ /* 0x000fe40005000000 */
[----:B------:R-:W-:-:S07]  /*10080*/  SEL R5, R13, R2, !P2 ;  /* 0x000000020d057207 */ /* 0x000fce0005000000 */
.L_x_309:
[----:B------:R-:W-:Y:S05]  /*10090*/  BSYNC B1 ;  /* 0x0000000000017941 */ /* 0x000fea0003800000 */
.L_x_308:
[----:B------:R-:W-:-:S13]  /*100a0*/  LOP3.LUT P0, RZ, R0, 0xff, RZ, 0xc0, !PT ;  /* 0x000000ff00ff7812 */ /* 0x000fda000780c0ff */
[----:B------:R-:W-:Y:S05]  /*100b0*/  @P0 BRA `(.L_x_312) ;  /* 0xfffffff400200947 */ /* 0x000fea000383ffff */
[----:B------:R-:W-:Y:S05]  /*100c0*/  BSYNC B0 ;  /* 0x0000000000007941 */ /* 0x000fea0003800000 */
.L_x_301:
[----:B------:R-:W-:-:S03]  /*100d0*/  UMOV UR7, 0xffffffff ;  /* 0xffffffff00077882 */ /* 0x000fc60000000000 */
[----:B------:R-:W-:Y:S05]  /*100e0*/  BRA.DIV UR7, `(.L_x_313) ;  /* 0x0000000607287947 */ /* 0x000fea000b800000 */
[----:B------:R-:W-:-:S13]  /*100f0*/  ELECT P0, URZ, PT ;  /* 0x00000000003f782f */ /* 0x000fda0003800000 */
.L_x_327:
[----:B------:R-:W-:Y:S04]  /*10100*/  BSSY B0, `(.L_x_314) ;  /* 0x000002c000007945 */ /* 0x000fe80003800000 */
[----:B------:R-:W-:Y:S05]  /*10110*/  @!P0 BRA `(.L_x_315) ;  /* 0x0000000000a88947 */ /* 0x000fea0003800000 */
[----:B------:R-:W-:-:S04]  /*10120*/  ULOP3.LUT UR7, UR13, 0x2, URZ, 0xfc, !UPT ;  /* 0x000000020d077892 */ /* 0x000fc8000f8efc3f */
[----:B------:R-:W-:-:S06]  /*10130*/  UISETP.NE.AND UP0, UPT, UR7, 0x3, UPT ;  /* 0x000000030700788c */ /* 0x000fcc000bf05270 */
[----:B------:R-:W-:-:S13]  /*10140*/  PLOP3.LUT P0, PT, PT, PT, UP0, 0x80, 0x0 ;  /* 0x000000000000781c */ /* 0x000fda0003f0f008 */
[----:B------:R-:W-:Y:S05]  /*10150*/  @!P0 BRA `(.L_x_316) ;  /* 0x0000000000048947 */ /* 0x000fea0003800000 */
[----:B------:R-:W-:Y:S01]  /*10160*/  BPT.TRAP 0x1 ;  /* 0x000000040000795c */ /* 0x000fe20000300000 */
.L_x_316:
[----:B------:R-:W0:Y:S01]  /*10170*/  S2R R3, SR_CgaCtaId ;  /* 0x0000000000037919 */ /* 0x000e220000008800 */
[----:B------:R-:W-:Y:S02]  /*10180*/  MOV R0, 0x400 ;  /* 0x0000040000007802 */ /* 0x000fe40000000f00 */
[----:B------:R-:W-:Y:S02]  /*10190*/  SHF.L.U32 R2, R12, 0x1f, RZ ;  /* 0x0000001f0c027819 */ /* 0x000fe400000006ff */
[----:B0-----:R-:W-:-:S05]  /*101a0*/  LEA R0, R3, R0, 0x18 ;  /* 0x0000000003007211 */ /* 0x001fca00078ec0ff */
[----:B------:R-:W-:-:S04]  /*101b0*/  VIADD R0, R0, 0x20 ;  /* 0x0000002000007836 */ /* 0x000fc80000000000 */
[C---:B------:R-:W-:Y:S02]  /*101c0*/  IMAD R5, R11.reuse, 0x8, R0 ;  /* 0x000000080b057824 */ /* 0x040fe400078e0200 */
[----:B------:R-:W-:Y:S02]  /*101d0*/  VIADD R11, R11, 0x1 ;  /* 0x000000010b0b7836 */ /* 0x000fe40000000000 */
[----:B------:R-:W0:Y:S03]  /*101e0*/  SYNCS.PHASECHK.TRANS64.TRYWAIT P0, [R5+URZ], R2 ;  /* 0x00000002050075a7 */ /* 0x000e26000800017f */
[----:B------:R-:W-:-:S04]  /*101f0*/  ISETP.NE.AND P1, PT, R11, 0x4, PT ;  /* 0x000000040b00780c */ /* 0x000fc80003f25270 */
[----:B------:R-:W-:Y:S02]  /*10200*/  SEL R3, RZ, 0x1, P1 ;  /* 0x00000001ff037807 */ /* 0x000fe40000800000 */
[----:B------:R-:W-:Y:S02]  /*10210*/  SEL R11, R11, RZ, P1 ;  /* 0x000000ff0b0b7207 */ /* 0x000fe40000800000 */
[----:B------:R-:W-:-:S03]  /*10220*/  LOP3.LUT R12, R12, R3, RZ, 0x3c, !PT ;  /* 0x000000030c0c7212 */ /* 0x000fc600078e3cff */
[----:B------:R-:W-:Y:S01]  /*10230*/  IMAD R7, R11, 0x8, R0 ;  /* 0x000000080b077824 */ /* 0x000fe200078e0200 */
[----:B------:R-:W-:Y:S01]  /*10240*/  SHF.L.U32 R4, R12, 0x1f, RZ ;  /* 0x0000001f0c047819 */ /* 0x000fe200000006ff */
[----:B0-----:R-:W-:Y:S06]  /*10250*/  @!P0 BRA `(.L_x_317) ;  /* 0x0000000000ec8947 */ /* 0x001fec0003800000 */
.L_x_328:
[----:B------:R-:W1:Y:S01]  /*10260*/  SYNCS.PHASECHK.TRANS64.TRYWAIT P0, [R7+URZ], R4 ;  /* 0x00000004070075a7 */ /* 0x000e62000800017f */
[----:B0-----:R-:W-:-:S05]  /*10270*/  VIADD R2, R11, 0x1 ;  /* 0x000000010b027836 */ /* 0x001fca0000000000 */
[----:B------:R-:W-:-:S04]  /*10280*/  ISETP.NE.AND P1, PT, R2, 0x4, PT ;  /* 0x000000040200780c */ /* 0x000fc80003f25270 */
[----:B------:R-:W-:Y:S02]  /*10290*/  SEL R3, RZ, 0x1, P1 ;  /* 0x00000001ff037807 */ /* 0x000fe40000800000 */
[----:B------:R-:W-:Y:S02]  /*102a0*/  SEL R9, R2, RZ, P1 ;  /* 0x000000ff02097207 */ /* 0x000fe40000800000 */
[----:B------:R-:W-:-:S03]  /*102b0*/  LOP3.LUT R11, R12, R3, RZ, 0x3c, !PT ;  /* 0x000000030c0b7212 */ /* 0x000fc600078e3cff */
[----:B------:R-:W-:Y:S01]  /*102c0*/  IMAD R6, R9, 0x8, R0 ;  /* 0x0000000809067824 */ /* 0x000fe200078e0200 */
[----:B------:R-:W-:Y:S01]  /*102d0*/  SHF.L.U32 R5, R11, 0x1f, RZ ;  /* 0x0000001f0b057819 */ /* 0x000fe200000006ff */
[----:B-1----:R-:W-:Y:S06]  /*102e0*/  @!P0 BRA `(.L_x_318) ;  /* 0x0000000000dc8947 */ /* 0x002fec0003800000 */
.L_x_329:
[----:B------:R-:W1:Y:S01]  /*102f0*/  SYNCS.PHASECHK.TRANS64.TRYWAIT P0, [R6+URZ], R5 ;  /* 0x00000005060075a7 */ /* 0x000e62000800017f */
[----:B------:R-:W-:-:S05]  /*10300*/  VIADD R2, R9, 0x1 ;  /* 0x0000000109027836 */ /* 0x000fca0000000000 */
[----:B------:R-:W-:-:S04]  /*10310*/  ISETP.NE.AND P1, PT, R2, 0x4, PT ;  /* 0x000000040200780c */ /* 0x000fc80003f25270 */
[----:B0-----:R-:W-:Y:S02]  /*10320*/  SEL R4, RZ, 0x1, P1 ;  /* 0x00000001ff047807 */ /* 0x001fe40000800000 */
[----:B------:R-:W-:Y:S02]  /*10330*/  SEL R3, R2, RZ, P1 ;  /* 0x000000ff02037207 */ /* 0x000fe40000800000 */
[----:B------:R-:W-:Y:S01]  /*10340*/  LOP3.LUT R4, R11, R4, RZ, 0x3c, !PT ;  /* 0x000000040b047212 */ /* 0x000fe200078e3cff */
[----:B-1----:R-:W-:Y:S06]  /*10350*/  @!P0 BRA `(.L_x_319) ;  /* 0x0000000000d48947 */ /* 0x002fec0003800000 */
.L_x_330:
[----:B------:R-:W-:Y:S01]  /*10360*/  IMAD R3, R3, 0x8, R0 ;  /* 0x0000000803037824 */ /* 0x000fe200078e0200 */
[----:B------:R-:W-:-:S07]  /*10370*/  SHF.L.U32 R0, R4, 0x1f, RZ ;  /* 0x0000001f04007819 */ /* 0x000fce00000006ff */
.L_x_320:
[----:B-1----:R1:W2:Y:S02]  /*10380*/  SYNCS.PHASECHK.TRANS64.TRYWAIT P0, [R3+URZ], R0 ;  /* 0x00000000030075a7 */ /* 0x0022a4000800017f */
[----:B--2---:R-:W-:Y:S05]  /*10390*/  @!P0 NANOSLEEP.SYNCS 0x989680 ;  /* 0x009896800000895d */ /* 0x004fea0003900000 */
[----:B------:R-:W2:Y:S02]  /*103a0*/  @!P0 SYNCS.PHASECHK.TRANS64 P0, [R3+URZ], R0 ;  /* 0x00000000030085a7 */ /* 0x000ea4000800007f */
[----:B--2---:R-:W-:Y:S05]  /*103b0*/  @!P0 BRA `(.L_x_320) ;  /* 0xfffffffc00f08947 */ /* 0x004fea000383ffff */
.L_x_315:
[----:B------:R-:W-:Y:S05]  /*103c0*/  BSYNC B0 ;  /* 0x0000000000007941 */ /* 0x000fea0003800000 */
.L_x_314:
[----:B------:R-:W-:Y:S05]  /*103d0*/  EXIT ;  /* 0x000000000000794d */ /* 0x000fea0003800000 */
.L_x_21:
[----:B-1----:R-:W-:-:S04]  /*103e0*/  IMAD.U32 R3, RZ, RZ, UR6 ;  /* 0x00000006ff037e24 */ /* 0x002fc8000f8e00ff */
[----:B------:R1:W2:Y:S03]  /*103f0*/  SYNCS.PHASECHK.TRANS64.TRYWAIT P0, [R3+URZ], R0 ;  /* 0x00000000030075a7 */ /* 0x0002a6000800017f */
[----:B--2---:R-:W-:Y:S05]  /*10400*/  @!P0 NANOSLEEP.SYNCS 0x989680 ;  /* 0x009896800000895d */ /* 0x004fea0003900000 */
[----:B------:R-:W2:Y:S02]  /*10410*/  @!P0 SYNCS.PHASECHK.TRANS64 P0, [R3+URZ], R0 ;  /* 0x00000000030085a7 */ /* 0x000ea4000800007f */
[----:B--2---:R-:W-:Y:S05]  /*10420*/  @!P0 BRA `(.L_x_21) ;  /* 0xfffffffc00ec8947 */ /* 0x004fea000383ffff */
[----:B------:R-:W-:Y:S05]  /*10430*/  BRA `(.L_x_20) ;  /* 0xffffff1800787947 */ /* 0x000fea000383ffff */
.L_x_27:
[----:B-----5:R2:W-:Y:S02]  /*10440*/  STL [R1+0x88], R0 ;  /* 0x0000880001007387 */ /* 0x0205e40000100800 */
[----:B--2---:R-:W-:-:S04]  /*10450*/  IMAD.U32 R0, RZ, RZ, UR9 ;  /* 0x00000009ff007e24 */ /* 0x004fc8000f8e00ff */
[----:B------:R2:W3:Y:S03]  /*10460*/  SYNCS.PHASECHK.TRANS64.TRYWAIT P0, [R0+URZ], R229 ;  /* 0x000000e5000075a7 */ /* 0x0004e6000800017f */
[----:B---3--:R-:W-:Y:S05]  /*10470*/  @!P0 NANOSLEEP.SYNCS 0x989680 ;  /* 0x009896800000895d */ /* 0x008fea0003900000 */
[----:B------:R2:W3:Y:S02]  /*10480*/  @!P0 SYNCS.PHASECHK.TRANS64 P0, [R0+URZ], R229 ;  /* 0x000000e5000085a7 */ /* 0x0004e4000800007f */
[----:B--2---:R2:W5:Y:S02]  /*10490*/  LDL.LU R0, [R1+0x88] ;  /* 0x0000880001007983 */ /* 0x0045640000300800 */
[----:B--23--:R-:W-:Y:S05]  /*104a0*/  @!P0 BRA `(.L_x_27) ;  /* 0xfffffffc00e48947 */ /* 0x00cfea000383ffff */
[----:B------:R-:W-:Y:S05]  /*104b0*/  BRA `(.L_x_26) ;  /* 0xffffff2c001c7947 */ /* 0x000fea000383ffff */
.L_x_302:
[----:B------:R-:W-:Y:S01]  /*104c0*/  BSSY B1, `(.L_x_321) ;  /* 0x0000006000017945 */ /* 0x000fe20003800000 */
[----:B------:R-:W-:-:S07]  /*104d0*/  IMAD.MOV.U32 R0, RZ, RZ, -0x1 ;  /* 0xffffffffff007424 */ /* 0x000fce00078e00ff */
[----:B------:R-:W-:Y:S05]  /*104e0*/  WARPSYNC.COLLECTIVE R0, `(.L_x_322) ;  /* 0x00000000000c7348 */ /* 0x000fea0003c00000 */
[----:B------:R-:W-:Y:S02]  /*104f0*/  ELECT P0, UR62, PT ;  /* 0x00000000003e782f */ /* 0x000fe40003800000 */
[----:B------:R-:W-:Y:S01]  /*10500*/  MOV R0, UR62 ;  /* 0x0000003e00007c02 */ /* 0x000fe20008000f00 */
[----:B------:R-:W-:Y:S10]  /*10510*/  ENDCOLLECTIVE ;  /* 0x000000000000791b */ /* 0x000ff40003800000 */
.L_x_322:
[----:B------:R-:W-:Y:S05]  /*10520*/  BSYNC B1 ;  /* 0x0000000000017941 */ /* 0x000fea0003800000 */
.L_x_321:
[----:B------:R-:W-:Y:S05]  /*10530*/  BRA `(.L_x_323) ;  /* 0xfffffff0000c7947 */ /* 0x000fea000383ffff */
.L_x_305:
[----:B0-----:R0:W2:Y:S02]  /*10540*/  SYNCS.PHASECHK.TRANS64.TRYWAIT P0, [R5+URZ+0x20], R2 ;  /* 0x00002002050075a7 */ /* 0x0010a4000800017f */
[----:B--2---:R-:W-:Y:S05]  /*10550*/  @!P0 NANOSLEEP.SYNCS 0x989680 ;  /* 0x009896800000895d */ /* 0x004fea0003900000 */
[----:B------:R-:W2:Y:S02]  /*10560*/  @!P0 SYNCS.PHASECHK.TRANS64 P0, [R5+URZ+0x20], R2 ;  /* 0x00002002050085a7 */ /* 0x000ea4000800007f */
[----:B--2---:R-:W-:Y:S05]  /*10570*/  @!P0 BRA `(.L_x_305) ;  /* 0xfffffffc00f08947 */ /* 0x004fea000383ffff */
[----:B------:R-:W-:Y:S05]  /*10580*/  BRA `(.L_x_324) ;  /* 0xfffffff000487947 */ /* 0x000fea000383ffff */
.L_x_313:
[----:B------:R-:W-:Y:S01]  /*10590*/  BSSY B0, `(.L_x_325) ;  /* 0x0000006000007945 */ /* 0x000fe20003800000 */
[----:B------:R-:W-:-:S07]  /*105a0*/  IMAD.MOV.U32 R0, RZ, RZ, -0x1 ;  /* 0xffffffffff007424 */ /* 0x000fce00078e00ff */
[----:B------:R-:W-:Y:S05]  /*105b0*/  WARPSYNC.COLLECTIVE R0, `(.L_x_326) ;  /* 0x00000000000c7348 */ /* 0x000fea0003c00000 */
[----:B------:R-:W-:Y:S02]  /*105c0*/  ELECT P0, UR62, PT ;  /* 0x00000000003e782f */ /* 0x000fe40003800000 */
[----:B------:R-:W-:Y:S01]  /*105d0*/  MOV R0, UR62 ;  /* 0x0000003e00007c02 */ /* 0x000fe20008000f00 */
[----:B------:R-:W-:Y:S10]  /*105e0*/  ENDCOLLECTIVE ;  /* 0x000000000000791b */ /* 0x000ff40003800000 */
.L_x_326:
[----:B------:R-:W-:Y:S05]  /*105f0*/  BSYNC B0 ;  /* 0x0000000000007941 */ /* 0x000fea0003800000 */
.L_x_325:
[----:B------:R-:W-:Y:S05]  /*10600*/  BRA `(.L_x_327) ;  /* 0xfffffff800bc7947 */ /* 0x000fea000383ffff */
.L_x_317:
[----:B0-----:R0:W1:Y:S02]  /*10610*/  SYNCS.PHASECHK.TRANS64.TRYWAIT P0, [R5+URZ], R2 ;  /* 0x00000002050075a7 */ /* 0x001064000800017f */
[----:B-1----:R-:W-:Y:S05]  /*10620*/  @!P0 NANOSLEEP.SYNCS 0x989680 ;  /* 0x009896800000895d */ /* 0x002fea0003900000 */
[----:B------:R-:W1:Y:S02]  /*10630*/  @!P0 SYNCS.PHASECHK.TRANS64 P0, [R5+URZ], R2 ;  /* 0x00000002050085a7 */ /* 0x000e64000800007f */
[----:B-1----:R-:W-:Y:S05]  /*10640*/  @!P0 BRA `(.L_x_317) ;  /* 0xfffffffc00f08947 */ /* 0x002fea000383ffff */
[----:B------:R-:W-:Y:S05]  /*10650*/  BRA `(.L_x_328) ;  /* 0xfffffffc00007947 */ /* 0x000fea000383ffff */
.L_x_318:
[----:B0-----:R0:W1:Y:S02]  /*10660*/  SYNCS.PHASECHK.TRANS64.TRYWAIT P0, [R7+URZ], R4 ;  /* 0x00000004070075a7 */ /* 0x001064000800017f */
[----:B-1----:R-:W-:Y:S05]  /*10670*/  @!P0 NANOSLEEP.SYNCS 0x989680 ;  /* 0x009896800000895d */ /* 0x002fea0003900000 */
[----:B------:R-:W1:Y:S02]  /*10680*/  @!P0 SYNCS.PHASECHK.TRANS64 P0, [R7+URZ], R4 ;  /* 0x00000004070085a7 */ /* 0x000e64000800007f */
[----:B-1----:R-:W-:Y:S05]  /*10690*/  @!P0 BRA `(.L_x_318) ;  /* 0xfffffffc00f08947 */ /* 0x002fea000383ffff */
[----:B------:R-:W-:Y:S05]  /*106a0*/  BRA `(.L_x_329) ;  /* 0xfffffffc00107947 */ /* 0x000fea000383ffff */
.L_x_319:
[----:B0-----:R0:W1:Y:S02]  /*106b0*/  SYNCS.PHASECHK.TRANS64.TRYWAIT P0, [R6+URZ], R5 ;  /* 0x00000005060075a7 */ /* 0x001064000800017f */
[----:B-1----:R-:W-:Y:S05]  /*106c0*/  @!P0 NANOSLEEP.SYNCS 0x989680 ;  /* 0x009896800000895d */ /* 0x002fea0003900000 */
[----:B------:R-:W1:Y:S02]  /*106d0*/  @!P0 SYNCS.PHASECHK.TRANS64 P0, [R6+URZ], R5 ;  /* 0x00000005060085a7 */ /* 0x000e64000800007f */
[----:B-1----:R-:W-:Y:S05]  /*106e0*/  @!P0 BRA `(.L_x_319) ;  /* 0xfffffffc00f08947 */ /* 0x002fea000383ffff */
[----:B------:R-:W-:Y:S05]  /*106f0*/  BRA `(.L_x_330) ;  /* 0xfffffffc00187947 */ /* 0x000fea000383ffff */
.L_x_331:
[----:B------:R-:W-:-:S00]  /*10700*/  BRA `(.L_x_331) ;  /* 0xfffffffc00fc7947 */ /* 0x000fc0000383ffff */
[----:B------:R-:W-:-:S00]  /*10710*/  NOP ;  /* 0x0000000000007918 */ /* 0x000fc00000000000 */
        /* <DEDUP_REMOVED lines=14> */
.L_x_332:


//--------------------- .nv.shared._ZN7cutlass13device_kernelINS_4gemm6kernel13GemmUniversalIN4cute5tupleIJiiiiEEENS1_10collective13CollectiveMmaINS1_37MainloopSm90TmaGmmaWarpSpecializedFP8ILi4ENS5_IJNS4_1CILi8EEENSA_ILi1EEESC_EEENS1_35KernelTmaWarpSpecializedCooperativeEEENS5_IJNSA_ILi128EEENSA_ILi256EEESG_EEENS_12float_e5m2_tENS5_IJlSC_lEEESJ_SK_NS4_8TiledMMAINS4_8MMA_AtomIJNS4_4SM904GMMA31MMA_64x256x32_F32E5M2E5M2_SS_TNILNSO_7ScaleInE1ELSQ_1EEEEEENS4_6LayoutINS5_IJNSA_ILi2EEESC_SC_EEENS5_IJSC_NSA_ILi0EEESW_EEEEENS5_IJNS4_10UnderscoreESZ_SZ_EEEEENS4_13SM90_TMA_LOADENS4_14ComposedLayoutINS4_7SwizzleILi3ELi4ELi3EEENS4_18smem_ptr_flag_bitsILi8EEENST_INS5_IJSB_SG_EEENS5_IJSG_SC_EEEEEEEvNS4_8identityENS4_23SM90_TMA_LOAD_MULTICASTES1B_vS1C_EENS_8epilogue10collective6detail29Sm90TmaWarpSpecializedAdapterINS1G_15DefaultEpilogueISJ_SK_SK_NS1F_6thread17LinearCombinationISJ_Li1EffLNS1K_9ScaleType4KindE0ELNS_15FloatRoundStyleE2ESJ_EENS1_15EpilogueDefaultEEEEEvvEEEEvNT_6ParamsE --------------------------
	.section	.nv.shared._ZN7cutlass13device_kernelINS_4gemm6kernel13GemmUniversalIN4cute5tupleIJiiiiEEENS1_10collective13CollectiveMmaINS1_37MainloopSm90TmaGmmaWarpSpecializedFP8ILi4ENS5_IJNS4_1CILi8EEENSA_ILi1EEESC_EEENS1_35KernelTmaWarpSpecializedCooperativeEEENS5_IJNSA_ILi128EEENSA_ILi256EEESG_EEENS_12float_e5m2_tENS5_IJlSC_lEEESJ_SK_NS4_8TiledMMAINS4_8MMA_AtomIJNS4_4SM904GMMA31MMA_64x256x32_F32E5M2E5M2_SS_TNILNSO_7ScaleInE1ELSQ_1EEEEEENS4_6LayoutINS5_IJNSA_ILi2EEESC_SC_EEENS5_IJSC_NSA_ILi0EEESW_EEEEENS5_IJNS4_10UnderscoreESZ_SZ_EEEEENS4_13SM90_TMA_LOADENS4_14ComposedLayoutINS4_7SwizzleILi3ELi4ELi3EEENS4_18smem_ptr_flag_bitsILi8EEENST_INS5_IJSB_SG_EEENS5_IJSG_SC_EEEEEEEvNS4_8identityENS4_23SM90_TMA_LOAD_MULTICASTES1B_vS1C_EENS_8epilogue10collective6detail29Sm90TmaWarpSpecializedAdapterINS1G_15DefaultEpilogueISJ_SK_SK_NS1F_6thread17LinearCombinationISJ_Li1EffLNS1K_9ScaleType4KindE0ELNS_15FloatRoundStyleE2ESJ_EENS1_15EpilogueDefaultEEEEEvvEEEEvNT_6ParamsE,"aw",@nobits
	.sectionflags	@""
	.align	16
	.zero		1024


//--------------------- .nv.shared.reserved.0     --------------------------
	.section	.nv.shared.reserved.0,"aw",@nobits
	.weak		__nv_reservedSMEM_offset_0_alias
	.size		__nv_reservedSMEM_offset_0_alias, 0, 0
	.other		__nv_reservedSMEM_offset_0_alias,@"STO_CUDA_RESERVED_SHARED STV_DEFAULT"
__nv_reservedSMEM_offset_0_alias:
	.zero		0


//--------------------- .nv.global                --------------------------
	.section	.nv.global,"aw",@nobits
.nv.global:
	.type		_ZN40_INTERNAL_a37ea0ce_4_k_cu_997082dd_279044cute1_E,@object
	.size		_ZN40_INTERNAL_a37ea0ce_4_k_cu_997082dd_279044cute1_E,(_ZN40_INTERNAL_a37ea0ce_4_k_cu_997082dd_279044cuda3std3__45__cpo6cbeginE - _ZN40_INTERNAL_a37ea0ce_4_k_cu_997082dd_279044cute1_E)
_ZN40_INTERNAL_a37ea0ce_4_k_cu_997082dd_279044cute1_E:
	.zero		1
	.type		_ZN40_INTERNAL_a37ea0ce_4_k_cu_997082dd_279044cuda3std3__45__cpo6cbeginE,@object
	.size		_ZN40_INTERNAL_a37ea0ce_4_k_cu_997082dd_279044cuda3std3__45__cpo6cbeginE,(_ZN40_INTERNAL_a37ea0ce_4_k_cu_997082dd_279044cuda3std3__48in_placeE - _ZN40_INTERNAL_a37ea0ce_4_k_cu_997082dd_279044cuda3std3__45__cpo6cbeginE)
_ZN40_INTERNAL_a37ea0ce_4_k_cu_997082dd_279044cuda3std3__45__cpo6cbeginE:
	.zero		1
	.type		_ZN40_INTERNAL_a37ea0ce_4_k_cu_997082dd_279044cuda3std3__48in_placeE,@object
	.size		_ZN40_INTERNAL_a37ea0ce_4_k_cu_997082dd_279044cuda3std3__48in_placeE,(_ZN40_INTERNAL_a37ea0ce_4_k_cu_997082dd_279044cuda3std6ranges3__45__cpo9iter_moveE - _ZN40_INTERNAL_a37ea0ce_4_k_cu_997082dd_279044cuda3std3__48in_placeE)
_ZN40_INTERNAL_a37ea0ce_4_k_cu_997082dd_279044cuda3std3__48in_placeE:
	.zero		1
	.type		_ZN40_INTERNAL_a37ea0ce_4_k_cu_997082dd_279044cuda3std6ranges3__45__cpo9iter_moveE,@object
	.size		_ZN40_INTERNAL_a37ea0ce_4_k_cu_997082dd_279044cuda3std6ranges3__45__cpo9iter_moveE,(_ZN40_INTERNAL_a37ea0ce_4_k_cu_997082dd_279044cuda3std3__45__cpo5beginE - _ZN40_INTERNAL_a37ea0ce_4_k_cu_997082dd_279044cuda3std6ranges3__45__cpo9iter_moveE)
_ZN40_INTERNAL_a37ea0ce_4_k_cu_997082dd_279044cuda3std6ranges3__45__cpo9iter_moveE:
	.zero		1
	.type		_ZN40_INTERNAL_a37ea0ce_4_k_cu_997082dd_279044cuda3std3__45__cpo5beginE,@object
	.size		_ZN40_INTERNAL_a37ea0ce_4_k_cu_997082dd_279044cuda3std3__45__cpo5beginE,(_ZN40_INTERNAL_a37ea0ce_4_k_cu_997082dd_279044cuda3std3__442_GLOBAL__N__a37ea0ce_4_k_cu_997082dd_279046ignoreE - _ZN40_INTERNAL_a37ea0ce_4_k_cu_997082dd_279044cuda3std3__45__cpo5beginE)
_ZN40_INTERNAL_a37ea0ce_4_k_cu_997082dd_279044cuda3std3__45__cpo5beginE:
	.zero		1
	.type		_ZN40_INTERNAL_a37ea0ce_4_k_cu_997082dd_279044cuda3std3__442_GLOBAL__N__a37ea0ce_4_k_cu_997082dd_279046ignoreE,@object
	.size		_ZN40_INTERNAL_a37ea0ce_4_k_cu_997082dd_279044cuda3std3__442_GLOBAL__N__a37ea0ce_4_k_cu_997082dd_279046ignoreE,(_ZN40_INTERNAL_a37ea0ce_4_k_cu_997082dd_279044cute7productE - _ZN40_INTERNAL_a37ea0ce_4_k_cu_997082dd_279044cuda3std3__442_GLOBAL__N__a37ea0ce_4_k_cu_997082dd_279046ignoreE)
_ZN40_INTERNAL_a37ea0ce_4_k_cu_997082dd_279044cuda3std3__442_GLOBAL__N__a37ea0ce_4_k_cu_997082dd_279046ignoreE:
	.zero		1
	.type		_ZN40_INTERNAL_a37ea0ce_4_k_cu_997082dd_279044cute7productE,@object
	.size		_ZN40_INTERNAL_a37ea0ce_4_k_cu_997082dd_279044cute7productE,(_ZN40_INTERNAL_a37ea0ce_4_k_cu_997082dd_279044cuda3std3__45__cpo3endE - _ZN40_INTERNAL_a37ea0ce_4_k_cu_997082dd_279044cute7productE)
_ZN40_INTERNAL_a37ea0ce_4_k_cu_997082dd_279044cute7productE:
	.zero		1
	.type		_ZN40_INTERNAL_a37ea0ce_4_k_cu_997082dd_279044cuda3std3__45__cpo3endE,@object
	.size		_ZN40_INTERNAL_a37ea0ce_4_k_cu_997082dd_279044cuda3std3__45__cpo3endE,(_ZN40_INTERNAL_a37ea0ce_4_k_cu_997082dd_279044cuda3std3__419piecewise_constructE - _ZN40_INTERNAL_a37ea0ce_4_k_cu_997082dd_279044cuda3std3__45__cpo3endE)
_ZN40_INTERNAL_a37ea0ce_4_k_cu_997082dd_279044cuda3std3__45__cpo3endE:
	.zero		1
	.type		_ZN40_INTERNAL_a37ea0ce_4_k_cu_997082dd_279044cuda3std3__419piecewise_constructE,@object
	.size		_ZN40_INTERNAL_a37ea0ce_4_k_cu_997082dd_279044cuda3std3__419piecewise_constructE,(_ZN40_INTERNAL_a37ea0ce_4_k_cu_997082dd_279044cuda3std3__45__cpo4cendE - _ZN40_INTERNAL_a37ea0ce_4_k_cu_997082dd_279044cuda3std3__419piecewise_constructE)
_ZN40_INTERNAL_a37ea0ce_4_k_cu_997082dd_279044cuda3std3__419piecewise_constructE:
	.zero		1
	.type		_ZN40_INTERNAL_a37ea0ce_4_k_cu_997082dd_279044cuda3std3__45__cpo4cendE,@object
	.size		_ZN40_INTERNAL_a37ea0ce_4_k_cu_997082dd_279044cuda3std3__45__cpo4cendE,(_ZN40_INTERNAL_a37ea0ce_4_k_cu_997082dd_279044cuda3std6ranges3__45__cpo4swapE - _ZN40_INTERNAL_a37ea0ce_4_k_cu_997082dd_279044cuda3std3__45__cpo4cendE)
_ZN40_INTERNAL_a37ea0ce_4_k_cu_997082dd_279044cuda3std3__45__cpo4cendE:
	.zero		1
	.type		_ZN40_INTERNAL_a37ea0ce_4_k_cu_997082dd_279044cuda3std6ranges3__45__cpo4swapE,@object
	.size		_ZN40_INTERNAL_a37ea0ce_4_k_cu_997082dd_279044cuda3std6ranges3__45__cpo4swapE,(.L_7 - _ZN40_INTERNAL_a37ea0ce_4_k_cu_997082dd_279044cuda3std6ranges3__45__cpo4swapE)
_ZN40_INTERNAL_a37ea0ce_4_k_cu_997082dd_279044cuda3std6ranges3__45__cpo4swapE:
	.zero		1
.L_7:


//--------------------- .nv.constant0._ZN7cutlass13device_kernelINS_4gemm6kernel13GemmUniversalIN4cute5tupleIJiiiiEEENS1_10collective13CollectiveMmaINS1_37MainloopSm90TmaGmmaWarpSpecializedFP8ILi4ENS5_IJNS4_1CILi8EEENSA_ILi1EEESC_EEENS1_35KernelTmaWarpSpecializedCooperativeEEENS5_IJNSA_ILi128EEENSA_ILi256EEESG_EEENS_12float_e5m2_tENS5_IJlSC_lEEESJ_SK_NS4_8TiledMMAINS4_8MMA_AtomIJNS4_4SM904GMMA31MMA_64x256x32_F32E5M2E5M2_SS_TNILNSO_7ScaleInE1ELSQ_1EEEEEENS4_6LayoutINS5_IJNSA_ILi2EEESC_SC_EEENS5_IJSC_NSA_ILi0EEESW_EEEEENS5_IJNS4_10UnderscoreESZ_SZ_EEEEENS4_13SM90_TMA_LOADENS4_14ComposedLayoutINS4_7SwizzleILi3ELi4ELi3EEENS4_18smem_ptr_flag_bitsILi8EEENST_INS5_IJSB_SG_EEENS5_IJSG_SC_EEEEEEEvNS4_8identityENS4_23SM90_TMA_LOAD_MULTICASTES1B_vS1C_EENS_8epilogue10collective6detail29Sm90TmaWarpSpecializedAdapterINS1G_15DefaultEpilogueISJ_SK_SK_NS1F_6thread17LinearCombinationISJ_Li1EffLNS1K_9ScaleType4KindE0ELNS_15FloatRoundStyleE2ESJ_EENS1_15EpilogueDefaultEEEEEvvEEEEvNT_6ParamsE --------------------------
	.section	.nv.constant0._ZN7cutlass13device_kernelINS_4gemm6kernel13GemmUniversalIN4cute5tupleIJiiiiEEENS1_10collective13CollectiveMmaINS1_37MainloopSm90TmaGmmaWarpSpecializedFP8ILi4ENS5_IJNS4_1CILi8EEENSA_ILi1EEESC_EEENS1_35KernelTmaWarpSpecializedCooperativeEEENS5_IJNSA_ILi128EEENSA_ILi256EEESG_EEENS_12float_e5m2_tENS5_IJlSC_lEEESJ_SK_NS4_8TiledMMAINS4_8MMA_AtomIJNS4_4SM904GMMA31MMA_64x256x32_F32E5M2E5M2_SS_TNILNSO_7ScaleInE1ELSQ_1EEEEEENS4_6LayoutINS5_IJNSA_ILi2EEESC_SC_EEENS5_IJSC_NSA_ILi0EEESW_EEEEENS5_IJNS4_10UnderscoreESZ_SZ_EEEEENS4_13SM90_TMA_LOADENS4_14ComposedLayoutINS4_7SwizzleILi3ELi4ELi3EEENS4_18smem_ptr_flag_bitsILi8EEENST_INS5_IJSB_SG_EEENS5_IJSG_SC_EEEEEEEvNS4_8identityENS4_23SM90_TMA_LOAD_MULTICASTES1B_vS1C_EENS_8epilogue10collective6detail29Sm90TmaWarpSpecializedAdapterINS1G_15DefaultEpilogueISJ_SK_SK_NS1F_6thread17LinearCombinationISJ_Li1EffLNS1K_9ScaleType4KindE0ELNS_15FloatRoundStyleE2ESJ_EENS1_15EpilogueDefaultEEEEEvvEEEEvNT_6ParamsE,"a",@progbits
	.sectionflags	@""
	.align	4
.nv.constant0._ZN7cutlass13device_kernelINS_4gemm6kernel13GemmUniversalIN4cute5tupleIJiiiiEEENS1_10collective13CollectiveMmaINS1_37MainloopSm90TmaGmmaWarpSpecializedFP8ILi4ENS5_IJNS4_1CILi8EEENSA_ILi1EEESC_EEENS1_35KernelTmaWarpSpecializedCooperativeEEENS5_IJNSA_ILi128EEENSA_ILi256EEESG_EEENS_12float_e5m2_tENS5_IJlSC_lEEESJ_SK_NS4_8TiledMMAINS4_8MMA_AtomIJNS4_4SM904GMMA31MMA_64x256x32_F32E5M2E5M2_SS_TNILNSO_7ScaleInE1ELSQ_1EEEEEENS4_6LayoutINS5_IJNSA_ILi2EEESC_SC_EEENS5_IJSC_NSA_ILi0EEESW_EEEEENS5_IJNS4_10UnderscoreESZ_SZ_EEEEENS4_13SM90_TMA_LOADENS4_14ComposedLayoutINS4_7SwizzleILi3ELi4ELi3EEENS4_18smem_ptr_flag_bitsILi8EEENST_INS5_IJSB_SG_EEENS5_IJSG_SC_EEEEEEEvNS4_8identityENS4_23SM90_TMA_LOAD_MULTICASTES1B_vS1C_EENS_8epilogue10collective6detail29Sm90TmaWarpSpecializedAdapterINS1G_15DefaultEpilogueISJ_SK_SK_NS1F_6thread17LinearCombinationISJ_Li1EffLNS1K_9ScaleType4KindE0ELNS_15FloatRoundStyleE2ESJ_EENS1_15EpilogueDefaultEEEEEvvEEEEvNT_6ParamsE:
	.zero		1664


//--------------------- SYMBOLS --------------------------

	.type		.nv.reservedSmem.offset0,@object
	.size		.nv.reservedSmem.offset0,0x4
